	.target	sm_100a

	.elftype	@"ET_EXEC"


//--------------------- .note.nv.tkinfo           --------------------------
	.section	.note.nv.tkinfo,"",@"SHT_NOTE"
	.sectionflags	@"SHF_NOTE_NV_TKINFO"
	.tkinfo
        /*0018*/ 	.word	0x00000002
        /*0030*/ 	.string	""
        /*0030*/ 	.string	"ptxas"
        /*0030*/ 	.string	"Cuda compilation tools, release 13.0, V13.0.88"
        /*0030*/ 	.string	"Build cuda_13.0.r13.0/compiler.36424714_0"
        /*0030*/ 	.string	"-arch sm_100a -m 64 "



//--------------------- .note.nv.cuinfo           --------------------------
	.section	.note.nv.cuinfo,"",@"SHT_NOTE"
	.sectionflags	@"SHF_NOTE_NV_CUINFO"
        /*0018*/ 	.short	0x0002
        /*001a*/ 	.short	0x0064
        /*001c*/ 	.short	0x0082
	.zero		2


//--------------------- .nv.info                  --------------------------
	.section	.nv.info,"",@"SHT_CUDA_INFO"
	.align	4


	//----- nvinfo : EIATTR_REGCOUNT
	.align		4
        /*0000*/ 	.byte	0x04, 0x2f
        /*0002*/ 	.short	(.L_12 - .L_11)
	.align		4
.L_11:
        /*0004*/ 	.word	index@(_ZN7cutlass13device_kernelIN5flash19enable_sm80_to_sm89INS1_16FlashAttnFwdSm80INS1_25CollectiveMainloopFwdSm80ILi4ELi1ELb0EN4cute5tupleIJNS5_1CILi128EEENS7_ILi48EEENS7_ILi96EEEEEELi96ENS_6half_tEfNS_4arch4Sm80ELb1ELb0ELb0ELb1ELb0ELb1ELb1ELb1EEENS1_21CollectiveEpilogueFwdINS6_IJS8_SA_S9_EEENS6_IJNS7_ILi1EEESI_SI_EEESC_SE_Li128ELb1ELb1ELb1ELb0EEENS1_36VarlenDynamicPersistentTileSchedulerILi128ELi48ELi128ELi128ELb1ELb1ELb0ELb1ELb1ELb1EEEEEEEEEvNT_6ParamsE)
        /*0008*/ 	.word	0x00000004


	//----- nvinfo : EIATTR_FRAME_SIZE
	.align		4
.L_12:
        /*000c*/ 	.byte	0x04, 0x11
        /*000e*/ 	.short	(.L_14 - .L_13)
	.align		4
.L_13:
        /*0010*/ 	.word	index@(_ZN7cutlass13device_kernelIN5flash19enable_sm80_to_sm89INS1_16FlashAttnFwdSm80INS1_25CollectiveMainloopFwdSm80ILi4ELi1ELb0EN4cute5tupleIJNS5_1CILi128EEENS7_ILi48EEENS7_ILi96EEEEEELi96ENS_6half_tEfNS_4arch4Sm80ELb1ELb0ELb0ELb1ELb0ELb1ELb1ELb1EEENS1_21CollectiveEpilogueFwdINS6_IJS8_SA_S9_EEENS6_IJNS7_ILi1EEESI_SI_EEESC_SE_Li128ELb1ELb1ELb1ELb0EEENS1_36VarlenDynamicPersistentTileSchedulerILi128ELi48ELi128ELi128ELb1ELb1ELb0ELb1ELb1ELb1EEEEEEEEEvNT_6ParamsE)
        /*0014*/ 	.word	0x00000000


	//----- nvinfo : EIATTR_REGCOUNT
	.align		4
.L_14:
        /*0018*/ 	.byte	0x04, 0x2f
        /*001a*/ 	.short	(.L_16 - .L_15)
	.align		4
.L_15:
        /*001c*/ 	.word	index@(_ZN7cutlass13device_kernelIN5flash19enable_sm80_to_sm89INS1_16FlashAttnFwdSm80INS1_25CollectiveMainloopFwdSm80ILi4ELi1ELb0EN4cute5tupleIJNS5_1CILi128EEENS7_ILi48EEENS7_ILi96EEEEEELi96ENS_6half_tEfNS_4arch4Sm80ELb1ELb0ELb0ELb1ELb0ELb0ELb1ELb1EEENS1_21CollectiveEpilogueFwdINS6_IJS8_SA_S9_EEENS6_IJNS7_ILi1EEESI_SI_EEESC_SE_Li128ELb1ELb1ELb1ELb0EEENS1_36VarlenDynamicPersistentTileSchedulerILi128ELi48ELi128ELi128ELb1ELb1ELb0ELb1ELb1ELb1EEEEEEEEEvNT_6ParamsE)
        /*0020*/ 	.word	0x00000004


	//----- nvinfo : EIATTR_FRAME_SIZE
	.align		4
.L_16:
        /*0024*/ 	.byte	0x04, 0x11
        /*0026*/ 	.short	(.L_18 - .L_17)
	.align		4
.L_17:
        /*0028*/ 	.word	index@(_ZN7cutlass13device_kernelIN5flash19enable_sm80_to_sm89INS1_16FlashAttnFwdSm80INS1_25CollectiveMainloopFwdSm80ILi4ELi1ELb0EN4cute5tupleIJNS5_1CILi128EEENS7_ILi48EEENS7_ILi96EEEEEELi96ENS_6half_tEfNS_4arch4Sm80ELb1ELb0ELb0ELb1ELb0ELb0ELb1ELb1EEENS1_21CollectiveEpilogueFwdINS6_IJS8_SA_S9_EEENS6_IJNS7_ILi1EEESI_SI_EEESC_SE_Li128ELb1ELb1ELb1ELb0EEENS1_36VarlenDynamicPersistentTileSchedulerILi128ELi48ELi128ELi128ELb1ELb1ELb0ELb1ELb1ELb1EEEEEEEEEvNT_6ParamsE)
        /*002c*/ 	.word	0x00000000


	//----- nvinfo : EIATTR_REGCOUNT
	.align		4
.L_18:
        /*0030*/ 	.byte	0x04, 0x2f
        /*0032*/ 	.short	(.L_20 - .L_19)
	.align		4
.L_19:
        /*0034*/ 	.word	index@(_ZN7cutlass13device_kernelIN5flash19enable_sm80_to_sm89INS1_16FlashAttnFwdSm80INS1_25CollectiveMainloopFwdSm80ILi4ELi1ELb0EN4cute5tupleIJNS5_1CILi128EEENS7_ILi64EEENS7_ILi96EEEEEELi96ENS_6half_tEfNS_4arch4Sm80ELb1ELb0ELb0ELb0ELb0ELb0ELb1ELb1EEENS1_21CollectiveEpilogueFwdINS6_IJS8_SA_S9_EEENS6_IJNS7_ILi1EEESI_SI_EEESC_SE_Li128ELb0ELb1ELb1ELb0EEENS1_30DynamicPersistentTileSchedulerILi128ELi128ELb1ELb1ELb0EEEEEEEEEvNT_6ParamsE)
        /*0038*/ 	.word	0x00000004


	//----- nvinfo : EIATTR_FRAME_SIZE
	.align		4
.L_20:
        /*003c*/ 	.byte	0x04, 0x11
        /*003e*/ 	.short	(.L_22 - .L_21)
	.align		4
.L_21:
        /*0040*/ 	.word	index@(_ZN7cutlass13device_kernelIN5flash19enable_sm80_to_sm89INS1_16FlashAttnFwdSm80INS1_25CollectiveMainloopFwdSm80ILi4ELi1ELb0EN4cute5tupleIJNS5_1CILi128EEENS7_ILi64EEENS7_ILi96EEEEEELi96ENS_6half_tEfNS_4arch4Sm80ELb1ELb0ELb0ELb0ELb0ELb0ELb1ELb1EEENS1_21CollectiveEpilogueFwdINS6_IJS8_SA_S9_EEENS6_IJNS7_ILi1EEESI_SI_EEESC_SE_Li128ELb0ELb1ELb1ELb0EEENS1_30DynamicPersistentTileSchedulerILi128ELi128ELb1ELb1ELb0EEEEEEEEEvNT_6ParamsE)
        /*0044*/ 	.word	0x00000000


	//----- nvinfo : EIATTR_REGCOUNT
	.align		4
.L_22:
        /*0048*/ 	.byte	0x04, 0x2f
        /*004a*/ 	.short	(.L_24 - .L_23)
	.align		4
.L_23:
        /*004c*/ 	.word	index@(_ZN7cutlass13device_kernelIN5flash19enable_sm80_to_sm89INS1_16FlashAttnFwdSm80INS1_25CollectiveMainloopFwdSm80ILi4ELi1ELb0EN4cute5tupleIJNS5_1CILi128EEENS7_ILi48EEENS7_ILi96EEEEEELi96ENS_6half_tEfNS_4arch4Sm80ELb0ELb1ELb0ELb1ELb0ELb1ELb1ELb1EEENS1_21CollectiveEpilogueFwdINS6_IJS8_SA_S9_EEENS6_IJNS7_ILi1EEESI_SI_EEESC_SE_Li128ELb1ELb1ELb1ELb0EEENS1_36VarlenDynamicPersistentTileSchedulerILi128ELi48ELi128ELi128ELb1ELb1ELb0ELb1ELb0ELb1EEEEEEEEEvNT_6ParamsE)
        /*0050*/ 	.word	0x00000004


	//----- nvinfo : EIATTR_FRAME_SIZE
	.align		4
.L_24:
        /*0054*/ 	.byte	0x04, 0x11
        /*0056*/ 	.short	(.L_26 - .L_25)
	.align		4
.L_25:
        /*0058*/ 	.word	index@(_ZN7cutlass13device_kernelIN5flash19enable_sm80_to_sm89INS1_16FlashAttnFwdSm80INS1_25CollectiveMainloopFwdSm80ILi4ELi1ELb0EN4cute5tupleIJNS5_1CILi128EEENS7_ILi48EEENS7_ILi96EEEEEELi96ENS_6half_tEfNS_4arch4Sm80ELb0ELb1ELb0ELb1ELb0ELb1ELb1ELb1EEENS1_21CollectiveEpilogueFwdINS6_IJS8_SA_S9_EEENS6_IJNS7_ILi1EEESI_SI_EEESC_SE_Li128ELb1ELb1ELb1ELb0EEENS1_36VarlenDynamicPersistentTileSchedulerILi128ELi48ELi128ELi128ELb1ELb1ELb0ELb1ELb0ELb1EEEEEEEEEvNT_6ParamsE)
        /*005c*/ 	.word	0x00000000


	//----- nvinfo : EIATTR_REGCOUNT
	.align		4
.L_26:
        /*0060*/ 	.byte	0x04, 0x2f
        /*0062*/ 	.short	(.L_28 - .L_27)
	.align		4
.L_27:
        /*0064*/ 	.word	index@(_ZN7cutlass13device_kernelIN5flash19enable_sm80_to_sm89INS1_16FlashAttnFwdSm80INS1_25CollectiveMainloopFwdSm80ILi4ELi1ELb0EN4cute5tupleIJNS5_1CILi128EEENS7_ILi48EEENS7_ILi96EEEEEELi96ENS_6half_tEfNS_4arch4Sm80ELb0ELb1ELb0ELb1ELb0ELb0ELb1ELb1EEENS1_21CollectiveEpilogueFwdINS6_IJS8_SA_S9_EEENS6_IJNS7_ILi1EEESI_SI_EEESC_SE_Li128ELb1ELb1ELb1ELb0EEENS1_36VarlenDynamicPersistentTileSchedulerILi128ELi48ELi128ELi128ELb1ELb1ELb0ELb1ELb0ELb1EEEEEEEEEvNT_6ParamsE)
        /*0068*/ 	.word	0x00000004


	//----- nvinfo : EIATTR_FRAME_SIZE
	.align		4
.L_28:
        /*006c*/ 	.byte	0x04, 0x11
        /*006e*/ 	.short	(.L_30 - .L_29)
	.align		4
.L_29:
        /*0070*/ 	.word	index@(_ZN7cutlass13device_kernelIN5flash19enable_sm80_to_sm89INS1_16FlashAttnFwdSm80INS1_25CollectiveMainloopFwdSm80ILi4ELi1ELb0EN4cute5tupleIJNS5_1CILi128EEENS7_ILi48EEENS7_ILi96EEEEEELi96ENS_6half_tEfNS_4arch4Sm80ELb0ELb1ELb0ELb1ELb0ELb0ELb1ELb1EEENS1_21CollectiveEpilogueFwdINS6_IJS8_SA_S9_EEENS6_IJNS7_ILi1EEESI_SI_EEESC_SE_Li128ELb1ELb1ELb1ELb0EEENS1_36VarlenDynamicPersistentTileSchedulerILi128ELi48ELi128ELi128ELb1ELb1ELb0ELb1ELb0ELb1EEEEEEEEEvNT_6ParamsE)
        /*0074*/ 	.word	0x00000000


	//----- nvinfo : EIATTR_REGCOUNT
	.align		4
.L_30:
        /*0078*/ 	.byte	0x04, 0x2f
        /*007a*/ 	.short	(.L_32 - .L_31)
	.align		4
.L_31:
        /*007c*/ 	.word	index@(_ZN7cutlass13device_kernelIN5flash19enable_sm80_to_sm89INS1_16FlashAttnFwdSm80INS1_25CollectiveMainloopFwdSm80ILi4ELi1ELb0EN4cute5tupleIJNS5_1CILi128EEENS7_ILi48EEENS7_ILi96EEEEEELi96ENS_6half_tEfNS_4arch4Sm80ELb0ELb1ELb0ELb0ELb0ELb0ELb1ELb1EEENS1_21CollectiveEpilogueFwdINS6_IJS8_SA_S9_EEENS6_IJNS7_ILi1EEESI_SI_EEESC_SE_Li128ELb0ELb1ELb1ELb0EEENS1_19SingleTileSchedulerILb0ELb1ELb1ELi128EEEEEEEEEvNT_6ParamsE)
        /*0080*/ 	.word	0x00000004


	//----- nvinfo : EIATTR_FRAME_SIZE
	.align		4
.L_32:
        /*0084*/ 	.byte	0x04, 0x11
        /*0086*/ 	.short	(.L_34 - .L_33)
	.align		4
.L_33:
        /*0088*/ 	.word	index@(_ZN7cutlass13device_kernelIN5flash19enable_sm80_to_sm89INS1_16FlashAttnFwdSm80INS1_25CollectiveMainloopFwdSm80ILi4ELi1ELb0EN4cute5tupleIJNS5_1CILi128EEENS7_ILi48EEENS7_ILi96EEEEEELi96ENS_6half_tEfNS_4arch4Sm80ELb0ELb1ELb0ELb0ELb0ELb0ELb1ELb1EEENS1_21CollectiveEpilogueFwdINS6_IJS8_SA_S9_EEENS6_IJNS7_ILi1EEESI_SI_EEESC_SE_Li128ELb0ELb1ELb1ELb0EEENS1_19SingleTileSchedulerILb0ELb1ELb1ELi128EEEEEEEEEvNT_6ParamsE)
        /*008c*/ 	.word	0x00000000


	//----- nvinfo : EIATTR_REGCOUNT
	.align		4
.L_34:
        /*0090*/ 	.byte	0x04, 0x2f
        /*0092*/ 	.short	(.L_36 - .L_35)
	.align		4
.L_35:
        /*0094*/ 	.word	index@(_ZN7cutlass13device_kernelIN5flash19enable_sm80_to_sm89INS1_16FlashAttnFwdSm80INS1_25CollectiveMainloopFwdSm80ILi4ELi1ELb0EN4cute5tupleIJNS5_1CILi128EEENS7_ILi48EEENS7_ILi96EEEEEELi96ENS_6half_tEfNS_4arch4Sm80ELb0ELb0ELb0ELb1ELb0ELb1ELb1ELb1EEENS1_21CollectiveEpilogueFwdINS6_IJS8_SA_S9_EEENS6_IJNS7_ILi1EEESI_SI_EEESC_SE_Li128ELb1ELb1ELb1ELb0EEENS1_36VarlenDynamicPersistentTileSchedulerILi128ELi48ELi128ELi128ELb1ELb1ELb0ELb0ELb1ELb1EEEEEEEEEvNT_6ParamsE)
        /*0098*/ 	.word	0x00000004


	//----- nvinfo : EIATTR_FRAME_SIZE
	.align		4
.L_36:
        /*009c*/ 	.byte	0x04, 0x11
        /*009e*/ 	.short	(.L_38 - .L_37)
	.align		4
.L_37:
        /*00a0*/ 	.word	index@(_ZN7cutlass13device_kernelIN5flash19enable_sm80_to_sm89INS1_16FlashAttnFwdSm80INS1_25CollectiveMainloopFwdSm80ILi4ELi1ELb0EN4cute5tupleIJNS5_1CILi128EEENS7_ILi48EEENS7_ILi96EEEEEELi96ENS_6half_tEfNS_4arch4Sm80ELb0ELb0ELb0ELb1ELb0ELb1ELb1ELb1EEENS1_21CollectiveEpilogueFwdINS6_IJS8_SA_S9_EEENS6_IJNS7_ILi1EEESI_SI_EEESC_SE_Li128ELb1ELb1ELb1ELb0EEENS1_36VarlenDynamicPersistentTileSchedulerILi128ELi48ELi128ELi128ELb1ELb1ELb0ELb0ELb1ELb1EEEEEEEEEvNT_6ParamsE)
        /*00a4*/ 	.word	0x00000000


	//----- nvinfo : EIATTR_REGCOUNT
	.align		4
.L_38:
        /*00a8*/ 	.byte	0x04, 0x2f
        /*00aa*/ 	.short	(.L_40 - .L_39)
	.align		4
.L_39:
        /*00ac*/ 	.word	index@(_ZN7cutlass13device_kernelIN5flash19enable_sm80_to_sm89INS1_16FlashAttnFwdSm80INS1_25CollectiveMainloopFwdSm80ILi4ELi1ELb0EN4cute5tupleIJNS5_1CILi128EEENS7_ILi48EEENS7_ILi96EEEEEELi96ENS_6half_tEfNS_4arch4Sm80ELb0ELb0ELb0ELb1ELb0ELb0ELb1ELb1EEENS1_21CollectiveEpilogueFwdINS6_IJS8_SA_S9_EEENS6_IJNS7_ILi1EEESI_SI_EEESC_SE_Li128ELb1ELb1ELb1ELb0EEENS1_36VarlenDynamicPersistentTileSchedulerILi128ELi48ELi128ELi128ELb1ELb1ELb0ELb0ELb1ELb1EEEEEEEEEvNT_6ParamsE)
        /*00b0*/ 	.word	0x00000004


	//----- nvinfo : EIATTR_FRAME_SIZE
	.align		4
.L_40:
        /*00b4*/ 	.byte	0x04, 0x11
        /*00b6*/ 	.short	(.L_42 - .L_41)
	.align		4
.L_41:
        /*00b8*/ 	.word	index@(_ZN7cutlass13device_kernelIN5flash19enable_sm80_to_sm89INS1_16FlashAttnFwdSm80INS1_25CollectiveMainloopFwdSm80ILi4ELi1ELb0EN4cute5tupleIJNS5_1CILi128EEENS7_ILi48EEENS7_ILi96EEEEEELi96ENS_6half_tEfNS_4arch4Sm80ELb0ELb0ELb0ELb1ELb0ELb0ELb1ELb1EEENS1_21CollectiveEpilogueFwdINS6_IJS8_SA_S9_EEENS6_IJNS7_ILi1EEESI_SI_EEESC_SE_Li128ELb1ELb1ELb1ELb0EEENS1_36VarlenDynamicPersistentTileSchedulerILi128ELi48ELi128ELi128ELb1ELb1ELb0ELb0ELb1ELb1EEEEEEEEEvNT_6ParamsE)
        /*00bc*/ 	.word	0x00000000


	//----- nvinfo : EIATTR_REGCOUNT
	.align		4
.L_42:
        /*00c0*/ 	.byte	0x04, 0x2f
        /*00c2*/ 	.short	(.L_44 - .L_43)
	.align		4
.L_43:
        /*00c4*/ 	.word	index@(_ZN7cutlass13device_kernelIN5flash19enable_sm80_to_sm89INS1_16FlashAttnFwdSm80INS1_25CollectiveMainloopFwdSm80ILi4ELi1ELb0EN4cute5tupleIJNS5_1CILi128EEENS7_ILi64EEENS7_ILi96EEEEEELi96ENS_6half_tEfNS_4arch4Sm80ELb0ELb0ELb0ELb0ELb0ELb0ELb1ELb1EEENS1_21CollectiveEpilogueFwdINS6_IJS8_SA_S9_EEENS6_IJNS7_ILi1EEESI_SI_EEESC_SE_Li128ELb0ELb1ELb1ELb0EEENS1_19SingleTileSchedulerILb0ELb1ELb1ELi128EEEEEEEEEvNT_6ParamsE)
        /*00c8*/ 	.word	0x00000004


	//----- nvinfo : EIATTR_FRAME_SIZE
	.align		4
.L_44:
        /*00cc*/ 	.byte	0x04, 0x11
        /*00ce*/ 	.short	(.L_46 - .L_45)
	.align		4
.L_45:
        /*00d0*/ 	.word	index@(_ZN7cutlass13device_kernelIN5flash19enable_sm80_to_sm89INS1_16FlashAttnFwdSm80INS1_25CollectiveMainloopFwdSm80ILi4ELi1ELb0EN4cute5tupleIJNS5_1CILi128EEENS7_ILi64EEENS7_ILi96EEEEEELi96ENS_6half_tEfNS_4arch4Sm80ELb0ELb0ELb0ELb0ELb0ELb0ELb1ELb1EEENS1_21CollectiveEpilogueFwdINS6_IJS8_SA_S9_EEENS6_IJNS7_ILi1EEESI_SI_EEESC_SE_Li128ELb0ELb1ELb1ELb0EEENS1_19SingleTileSchedulerILb0ELb1ELb1ELi128EEEEEEEEEvNT_6ParamsE)
        /*00d4*/ 	.word	0x00000000


	//----- nvinfo : EIATTR_REGCOUNT
	.align		4
.L_46:
        /*00d8*/ 	.byte	0x04, 0x2f
        /*00da*/ 	.short	(.L_48 - .L_47)
	.align		4
.L_47:
        /*00dc*/ 	.word	index@(_ZN7cutlass13device_kernelIN5flash19enable_sm80_to_sm89INS1_16FlashAttnFwdSm80INS1_25CollectiveMainloopFwdSm80ILi4ELi1ELb0EN4cute5tupleIJNS5_1CILi128EEENS7_ILi48EEENS7_ILi96EEEEEELi96ENS_6half_tEfNS_4arch4Sm80ELb1ELb0ELb1ELb1ELb0ELb1ELb1ELb1EEENS1_21CollectiveEpilogueFwdINS6_IJS8_SA_S9_EEENS6_IJNS7_ILi1EEESI_SI_EEESC_SE_Li128ELb1ELb1ELb1ELb0EEENS1_36VarlenDynamicPersistentTileSchedulerILi128ELi48ELi128ELi128ELb1ELb1ELb0ELb1ELb1ELb1EEEEEEEEEvNT_6ParamsE)
        /*00e0*/ 	.word	0x00000004


	//----- nvinfo : EIATTR_FRAME_SIZE
	.align		4
.L_48:
        /*00e4*/ 	.byte	0x04, 0x11
        /*00e6*/ 	.short	(.L_50 - .L_49)
	.align		4
.L_49:
        /*00e8*/ 	.word	index@(_ZN7cutlass13device_kernelIN5flash19enable_sm80_to_sm89INS1_16FlashAttnFwdSm80INS1_25CollectiveMainloopFwdSm80ILi4ELi1ELb0EN4cute5tupleIJNS5_1CILi128EEENS7_ILi48EEENS7_ILi96EEEEEELi96ENS_6half_tEfNS_4arch4Sm80ELb1ELb0ELb1ELb1ELb0ELb1ELb1ELb1EEENS1_21CollectiveEpilogueFwdINS6_IJS8_SA_S9_EEENS6_IJNS7_ILi1EEESI_SI_EEESC_SE_Li128ELb1ELb1ELb1ELb0EEENS1_36VarlenDynamicPersistentTileSchedulerILi128ELi48ELi128ELi128ELb1ELb1ELb0ELb1ELb1ELb1EEEEEEEEEvNT_6ParamsE)
        /*00ec*/ 	.word	0x00000000


	//----- nvinfo : EIATTR_REGCOUNT
	.align		4
.L_50:
        /*00f0*/ 	.byte	0x04, 0x2f
        /*00f2*/ 	.short	(.L_52 - .L_51)
	.align		4
.L_51:
        /*00f4*/ 	.word	index@(_ZN7cutlass13device_kernelIN5flash19enable_sm80_to_sm89INS1_16FlashAttnFwdSm80INS1_25CollectiveMainloopFwdSm80ILi4ELi1ELb0EN4cute5tupleIJNS5_1CILi128EEENS7_ILi48EEENS7_ILi96EEEEEELi96ENS_6half_tEfNS_4arch4Sm80ELb1ELb0ELb1ELb1ELb0ELb0ELb1ELb1EEENS1_21CollectiveEpilogueFwdINS6_IJS8_SA_S9_EEENS6_IJNS7_ILi1EEESI_SI_EEESC_SE_Li128ELb1ELb1ELb1ELb0EEENS1_36VarlenDynamicPersistentTileSchedulerILi128ELi48ELi128ELi128ELb1ELb1ELb0ELb1ELb1ELb1EEEEEEEEEvNT_6ParamsE)
        /*00f8*/ 	.word	0x00000004


	//----- nvinfo : EIATTR_FRAME_SIZE
	.align		4
.L_52:
        /*00fc*/ 	.byte	0x04, 0x11
        /*00fe*/ 	.short	(.L_54 - .L_53)
	.align		4
.L_53:
        /*0100*/ 	.word	index@(_ZN7cutlass13device_kernelIN5flash19enable_sm80_to_sm89INS1_16FlashAttnFwdSm80INS1_25CollectiveMainloopFwdSm80ILi4ELi1ELb0EN4cute5tupleIJNS5_1CILi128EEENS7_ILi48EEENS7_ILi96EEEEEELi96ENS_6half_tEfNS_4arch4Sm80ELb1ELb0ELb1ELb1ELb0ELb0ELb1ELb1EEENS1_21CollectiveEpilogueFwdINS6_IJS8_SA_S9_EEENS6_IJNS7_ILi1EEESI_SI_EEESC_SE_Li128ELb1ELb1ELb1ELb0EEENS1_36VarlenDynamicPersistentTileSchedulerILi128ELi48ELi128ELi128ELb1ELb1ELb0ELb1ELb1ELb1EEEEEEEEEvNT_6ParamsE)
        /*0104*/ 	.word	0x00000000


	//----- nvinfo : EIATTR_REGCOUNT
	.align		4
.L_54:
        /*0108*/ 	.byte	0x04, 0x2f
        /*010a*/ 	.short	(.L_56 - .L_55)
	.align		4
.L_55:
        /*010c*/ 	.word	index@(_ZN7cutlass13device_kernelIN5flash19enable_sm80_to_sm89INS1_16FlashAttnFwdSm80INS1_25CollectiveMainloopFwdSm80ILi4ELi1ELb0EN4cute5tupleIJNS5_1CILi128EEENS7_ILi64EEENS7_ILi96EEEEEELi96ENS_6half_tEfNS_4arch4Sm80ELb1ELb0ELb1ELb0ELb0ELb0ELb1ELb1EEENS1_21CollectiveEpilogueFwdINS6_IJS8_SA_S9_EEENS6_IJNS7_ILi1EEESI_SI_EEESC_SE_Li128ELb0ELb1ELb1ELb0EEENS1_30DynamicPersistentTileSchedulerILi128ELi128ELb1ELb1ELb0EEEEEEEEEvNT_6ParamsE)
        /*0110*/ 	.word	0x00000004


	//----- nvinfo : EIATTR_FRAME_SIZE
	.align		4
.L_56:
        /*0114*/ 	.byte	0x04, 0x11
        /*0116*/ 	.short	(.L_58 - .L_57)
	.align		4
.L_57:
        /*0118*/ 	.word	index@(_ZN7cutlass13device_kernelIN5flash19enable_sm80_to_sm89INS1_16FlashAttnFwdSm80INS1_25CollectiveMainloopFwdSm80ILi4ELi1ELb0EN4cute5tupleIJNS5_1CILi128EEENS7_ILi64EEENS7_ILi96EEEEEELi96ENS_6half_tEfNS_4arch4Sm80ELb1ELb0ELb1ELb0ELb0ELb0ELb1ELb1EEENS1_21CollectiveEpilogueFwdINS6_IJS8_SA_S9_EEENS6_IJNS7_ILi1EEESI_SI_EEESC_SE_Li128ELb0ELb1ELb1ELb0EEENS1_30DynamicPersistentTileSchedulerILi128ELi128ELb1ELb1ELb0EEEEEEEEEvNT_6ParamsE)
        /*011c*/ 	.word	0x00000000


	//----- nvinfo : EIATTR_REGCOUNT
	.align		4
.L_58:
        /*0120*/ 	.byte	0x04, 0x2f
        /*0122*/ 	.short	(.L_60 - .L_59)
	.align		4
.L_59:
        /*0124*/ 	.word	index@(_ZN7cutlass13device_kernelIN5flash19enable_sm80_to_sm89INS1_16FlashAttnFwdSm80INS1_25CollectiveMainloopFwdSm80ILi4ELi1ELb0EN4cute5tupleIJNS5_1CILi128EEENS7_ILi48EEENS7_ILi96EEEEEELi96ENS_6half_tEfNS_4arch4Sm80ELb0ELb1ELb1ELb1ELb0ELb1ELb1ELb1EEENS1_21CollectiveEpilogueFwdINS6_IJS8_SA_S9_EEENS6_IJNS7_ILi1EEESI_SI_EEESC_SE_Li128ELb1ELb1ELb1ELb0EEENS1_36VarlenDynamicPersistentTileSchedulerILi128ELi48ELi128ELi128ELb1ELb1ELb0ELb1ELb0ELb1EEEEEEEEEvNT_6ParamsE)
        /*0128*/ 	.word	0x00000004


	//----- nvinfo : EIATTR_FRAME_SIZE
	.align		4
.L_60:
        /*012c*/ 	.byte	0x04, 0x11
        /*012e*/ 	.short	(.L_62 - .L_61)
	.align		4
.L_61:
        /*0130*/ 	.word	index@(_ZN7cutlass13device_kernelIN5flash19enable_sm80_to_sm89INS1_16FlashAttnFwdSm80INS1_25CollectiveMainloopFwdSm80ILi4ELi1ELb0EN4cute5tupleIJNS5_1CILi128EEENS7_ILi48EEENS7_ILi96EEEEEELi96ENS_6half_tEfNS_4arch4Sm80ELb0ELb1ELb1ELb1ELb0ELb1ELb1ELb1EEENS1_21CollectiveEpilogueFwdINS6_IJS8_SA_S9_EEENS6_IJNS7_ILi1EEESI_SI_EEESC_SE_Li128ELb1ELb1ELb1ELb0EEENS1_36VarlenDynamicPersistentTileSchedulerILi128ELi48ELi128ELi128ELb1ELb1ELb0ELb1ELb0ELb1EEEEEEEEEvNT_6ParamsE)
        /*0134*/ 	.word	0x00000000


	//----- nvinfo : EIATTR_REGCOUNT
	.align		4
.L_62:
        /*0138*/ 	.byte	0x04, 0x2f
        /*013a*/ 	.short	(.L_64 - .L_63)
	.align		4
.L_63:
        /*013c*/ 	.word	index@(_ZN7cutlass13device_kernelIN5flash19enable_sm80_to_sm89INS1_16FlashAttnFwdSm80INS1_25CollectiveMainloopFwdSm80ILi4ELi1ELb0EN4cute5tupleIJNS5_1CILi128EEENS7_ILi48EEENS7_ILi96EEEEEELi96ENS_6half_tEfNS_4arch4Sm80ELb0ELb1ELb1ELb1ELb0ELb0ELb1ELb1EEENS1_21CollectiveEpilogueFwdINS6_IJS8_SA_S9_EEENS6_IJNS7_ILi1EEESI_SI_EEESC_SE_Li128ELb1ELb1ELb1ELb0EEENS1_36VarlenDynamicPersistentTileSchedulerILi128ELi48ELi128ELi128ELb1ELb1ELb0ELb1ELb0ELb1EEEEEEEEEvNT_6ParamsE)
        /*0140*/ 	.word	0x00000004


	//----- nvinfo : EIATTR_FRAME_SIZE
	.align		4
.L_64:
        /*0144*/ 	.byte	0x04, 0x11
        /*0146*/ 	.short	(.L_66 - .L_65)
	.align		4
.L_65:
        /*0148*/ 	.word	index@(_ZN7cutlass13device_kernelIN5flash19enable_sm80_to_sm89INS1_16FlashAttnFwdSm80INS1_25CollectiveMainloopFwdSm80ILi4ELi1ELb0EN4cute5tupleIJNS5_1CILi128EEENS7_ILi48EEENS7_ILi96EEEEEELi96ENS_6half_tEfNS_4arch4Sm80ELb0ELb1ELb1ELb1ELb0ELb0ELb1ELb1EEENS1_21CollectiveEpilogueFwdINS6_IJS8_SA_S9_EEENS6_IJNS7_ILi1EEESI_SI_EEESC_SE_Li128ELb1ELb1ELb1ELb0EEENS1_36VarlenDynamicPersistentTileSchedulerILi128ELi48ELi128ELi128ELb1ELb1ELb0ELb1ELb0ELb1EEEEEEEEEvNT_6ParamsE)
        /*014c*/ 	.word	0x00000000


	//----- nvinfo : EIATTR_REGCOUNT
	.align		4
.L_66:
        /*0150*/ 	.byte	0x04, 0x2f
        /*0152*/ 	.short	(.L_68 - .L_67)
	.align		4
.L_67:
        /*0154*/ 	.word	index@(_ZN7cutlass13device_kernelIN5flash19enable_sm80_to_sm89INS1_16FlashAttnFwdSm80INS1_25CollectiveMainloopFwdSm80ILi4ELi1ELb0EN4cute5tupleIJNS5_1CILi128EEENS7_ILi48EEENS7_ILi96EEEEEELi96ENS_6half_tEfNS_4arch4Sm80ELb0ELb1ELb1ELb0ELb0ELb0ELb1ELb1EEENS1_21CollectiveEpilogueFwdINS6_IJS8_SA_S9_EEENS6_IJNS7_ILi1EEESI_SI_EEESC_SE_Li128ELb0ELb1ELb1ELb0EEENS1_19SingleTileSchedulerILb0ELb1ELb1ELi128EEEEEEEEEvNT_6ParamsE)
        /*0158*/ 	.word	0x00000004


	//----- nvinfo : EIATTR_FRAME_SIZE
	.align		4
.L_68:
        /*015c*/ 	.byte	0x04, 0x11
        /*015e*/ 	.short	(.L_70 - .L_69)
	.align		4
.L_69:
        /*0160*/ 	.word	index@(_ZN7cutlass13device_kernelIN5flash19enable_sm80_to_sm89INS1_16FlashAttnFwdSm80INS1_25CollectiveMainloopFwdSm80ILi4ELi1ELb0EN4cute5tupleIJNS5_1CILi128EEENS7_ILi48EEENS7_ILi96EEEEEELi96ENS_6half_tEfNS_4arch4Sm80ELb0ELb1ELb1ELb0ELb0ELb0ELb1ELb1EEENS1_21CollectiveEpilogueFwdINS6_IJS8_SA_S9_EEENS6_IJNS7_ILi1EEESI_SI_EEESC_SE_Li128ELb0ELb1ELb1ELb0EEENS1_19SingleTileSchedulerILb0ELb1ELb1ELi128EEEEEEEEEvNT_6ParamsE)
        /*0164*/ 	.word	0x00000000


	//----- nvinfo : EIATTR_REGCOUNT
	.align		4
.L_70:
        /*0168*/ 	.byte	0x04, 0x2f
        /*016a*/ 	.short	(.L_72 - .L_71)
	.align		4
.L_71:
        /*016c*/ 	.word	index@(_ZN7cutlass13device_kernelIN5flash19enable_sm80_to_sm89INS1_16FlashAttnFwdSm80INS1_25CollectiveMainloopFwdSm80ILi4ELi1ELb0EN4cute5tupleIJNS5_1CILi128EEENS7_ILi48EEENS7_ILi96EEEEEELi96ENS_6half_tEfNS_4arch4Sm80ELb0ELb0ELb1ELb1ELb0ELb1ELb1ELb1EEENS1_21CollectiveEpilogueFwdINS6_IJS8_SA_S9_EEENS6_IJNS7_ILi1EEESI_SI_EEESC_SE_Li128ELb1ELb1ELb1ELb0EEENS1_36VarlenDynamicPersistentTileSchedulerILi128ELi48ELi128ELi128ELb1ELb1ELb0ELb0ELb1ELb1EEEEEEEEEvNT_6ParamsE)
        /*0170*/ 	.word	0x00000004


	//----- nvinfo : EIATTR_FRAME_SIZE
	.align		4
.L_72:
        /*0174*/ 	.byte	0x04, 0x11
        /*0176*/ 	.short	(.L_74 - .L_73)
	.align		4
.L_73:
        /*0178*/ 	.word	index@(_ZN7cutlass13device_kernelIN5flash19enable_sm80_to_sm89INS1_16FlashAttnFwdSm80INS1_25CollectiveMainloopFwdSm80ILi4ELi1ELb0EN4cute5tupleIJNS5_1CILi128EEENS7_ILi48EEENS7_ILi96EEEEEELi96ENS_6half_tEfNS_4arch4Sm80ELb0ELb0ELb1ELb1ELb0ELb1ELb1ELb1EEENS1_21CollectiveEpilogueFwdINS6_IJS8_SA_S9_EEENS6_IJNS7_ILi1EEESI_SI_EEESC_SE_Li128ELb1ELb1ELb1ELb0EEENS1_36VarlenDynamicPersistentTileSchedulerILi128ELi48ELi128ELi128ELb1ELb1ELb0ELb0ELb1ELb1EEEEEEEEEvNT_6ParamsE)
        /*017c*/ 	.word	0x00000000


	//----- nvinfo : EIATTR_REGCOUNT
	.align		4
.L_74:
        /*0180*/ 	.byte	0x04, 0x2f
        /*0182*/ 	.short	(.L_76 - .L_75)
	.align		4
.L_75:
        /*0184*/ 	.word	index@(_ZN7cutlass13device_kernelIN5flash19enable_sm80_to_sm89INS1_16FlashAttnFwdSm80INS1_25CollectiveMainloopFwdSm80ILi4ELi1ELb0EN4cute5tupleIJNS5_1CILi128EEENS7_ILi48EEENS7_ILi96EEEEEELi96ENS_6half_tEfNS_4arch4Sm80ELb0ELb0ELb1ELb1ELb0ELb0ELb1ELb1EEENS1_21CollectiveEpilogueFwdINS6_IJS8_SA_S9_EEENS6_IJNS7_ILi1EEESI_SI_EEESC_SE_Li128ELb1ELb1ELb1ELb0EEENS1_36VarlenDynamicPersistentTileSchedulerILi128ELi48ELi128ELi128ELb1ELb1ELb0ELb0ELb1ELb1EEEEEEEEEvNT_6ParamsE)
        /*0188*/ 	.word	0x00000004


	//----- nvinfo : EIATTR_FRAME_SIZE
	.align		4
.L_76:
        /*018c*/ 	.byte	0x04, 0x11
        /*018e*/ 	.short	(.L_78 - .L_77)
	.align		4
.L_77:
        /*0190*/ 	.word	index@(_ZN7cutlass13device_kernelIN5flash19enable_sm80_to_sm89INS1_16FlashAttnFwdSm80INS1_25CollectiveMainloopFwdSm80ILi4ELi1ELb0EN4cute5tupleIJNS5_1CILi128EEENS7_ILi48EEENS7_ILi96EEEEEELi96ENS_6half_tEfNS_4arch4Sm80ELb0ELb0ELb1ELb1ELb0ELb0ELb1ELb1EEENS1_21CollectiveEpilogueFwdINS6_IJS8_SA_S9_EEENS6_IJNS7_ILi1EEESI_SI_EEESC_SE_Li128ELb1ELb1ELb1ELb0EEENS1_36VarlenDynamicPersistentTileSchedulerILi128ELi48ELi128ELi128ELb1ELb1ELb0ELb0ELb1ELb1EEEEEEEEEvNT_6ParamsE)
        /*0194*/ 	.word	0x00000000


	//----- nvinfo : EIATTR_REGCOUNT
	.align		4
.L_78:
        /*0198*/ 	.byte	0x04, 0x2f
        /*019a*/ 	.short	(.L_80 - .L_79)
	.align		4
.L_79:
        /*019c*/ 	.word	index@(_ZN7cutlass13device_kernelIN5flash19enable_sm80_to_sm89INS1_16FlashAttnFwdSm80INS1_25CollectiveMainloopFwdSm80ILi4ELi1ELb0EN4cute5tupleIJNS5_1CILi128EEENS7_ILi64EEENS7_ILi96EEEEEELi96ENS_6half_tEfNS_4arch4Sm80ELb0ELb0ELb1ELb0ELb0ELb0ELb1ELb1EEENS1_21CollectiveEpilogueFwdINS6_IJS8_SA_S9_EEENS6_IJNS7_ILi1EEESI_SI_EEESC_SE_Li128ELb0ELb1ELb1ELb0EEENS1_19SingleTileSchedulerILb0ELb1ELb1ELi128EEEEEEEEEvNT_6ParamsE)
        /*01a0*/ 	.word	0x00000004


	//----- nvinfo : EIATTR_FRAME_SIZE
	.align		4
.L_80:
        /*01a4*/ 	.byte	0x04, 0x11
        /*01a6*/ 	.short	(.L_82 - .L_81)
	.align		4
.L_81:
        /*01a8*/ 	.word	index@(_ZN7cutlass13device_kernelIN5flash19enable_sm80_to_sm89INS1_16FlashAttnFwdSm80INS1_25CollectiveMainloopFwdSm80ILi4ELi1ELb0EN4cute5tupleIJNS5_1CILi128EEENS7_ILi64EEENS7_ILi96EEEEEELi96ENS_6half_tEfNS_4arch4Sm80ELb0ELb0ELb1ELb0ELb0ELb0ELb1ELb1EEENS1_21CollectiveEpilogueFwdINS6_IJS8_SA_S9_EEENS6_IJNS7_ILi1EEESI_SI_EEESC_SE_Li128ELb0ELb1ELb1ELb0EEENS1_19SingleTileSchedulerILb0ELb1ELb1ELi128EEEEEEEEEvNT_6ParamsE)
        /*01ac*/ 	.word	0x00000000


	//----- nvinfo : EIATTR_MIN_STACK_SIZE
	.align		4
.L_82:
        /*01b0*/ 	.byte	0x04, 0x12
        /*01b2*/ 	.short	(.L_84 - .L_83)
	.align		4
.L_83:
        /*01b4*/ 	.word	index@(_ZN7cutlass13device_kernelIN5flash19enable_sm80_to_sm89INS1_16FlashAttnFwdSm80INS1_25CollectiveMainloopFwdSm80ILi4ELi1ELb0EN4cute5tupleIJNS5_1CILi128EEENS7_ILi64EEENS7_ILi96EEEEEELi96ENS_6half_tEfNS_4arch4Sm80ELb0ELb0ELb1ELb0ELb0ELb0ELb1ELb1EEENS1_21CollectiveEpilogueFwdINS6_IJS8_SA_S9_EEENS6_IJNS7_ILi1EEESI_SI_EEESC_SE_Li128ELb0ELb1ELb1ELb0EEENS1_19SingleTileSchedulerILb0ELb1ELb1ELi128EEEEEEEEEvNT_6ParamsE)
        /*01b8*/ 	.word	0x00000000


	//----- nvinfo : EIATTR_MIN_STACK_SIZE
	.align		4
.L_84:
        /*01bc*/ 	.byte	0x04, 0x12
        /*01be*/ 	.short	(.L_86 - .L_85)
	.align		4
.L_85:
        /*01c0*/ 	.word	index@(_ZN7cutlass13device_kernelIN5flash19enable_sm80_to_sm89INS1_16FlashAttnFwdSm80INS1_25CollectiveMainloopFwdSm80ILi4ELi1ELb0EN4cute5tupleIJNS5_1CILi128EEENS7_ILi48EEENS7_ILi96EEEEEELi96ENS_6half_tEfNS_4arch4Sm80ELb0ELb0ELb1ELb1ELb0ELb0ELb1ELb1EEENS1_21CollectiveEpilogueFwdINS6_IJS8_SA_S9_EEENS6_IJNS7_ILi1EEESI_SI_EEESC_SE_Li128ELb1ELb1ELb1ELb0EEENS1_36VarlenDynamicPersistentTileSchedulerILi128ELi48ELi128ELi128ELb1ELb1ELb0ELb0ELb1ELb1EEEEEEEEEvNT_6ParamsE)
        /*01c4*/ 	.word	0x00000000


	//----- nvinfo : EIATTR_MIN_STACK_SIZE
	.align		4
.L_86:
        /*01c8*/ 	.byte	0x04, 0x12
        /*01ca*/ 	.short	(.L_88 - .L_87)
	.align		4
.L_87:
        /*01cc*/ 	.word	index@(_ZN7cutlass13device_kernelIN5flash19enable_sm80_to_sm89INS1_16FlashAttnFwdSm80INS1_25CollectiveMainloopFwdSm80ILi4ELi1ELb0EN4cute5tupleIJNS5_1CILi128EEENS7_ILi48EEENS7_ILi96EEEEEELi96ENS_6half_tEfNS_4arch4Sm80ELb0ELb0ELb1ELb1ELb0ELb1ELb1ELb1EEENS1_21CollectiveEpilogueFwdINS6_IJS8_SA_S9_EEENS6_IJNS7_ILi1EEESI_SI_EEESC_SE_Li128ELb1ELb1ELb1ELb0EEENS1_36VarlenDynamicPersistentTileSchedulerILi128ELi48ELi128ELi128ELb1ELb1ELb0ELb0ELb1ELb1EEEEEEEEEvNT_6ParamsE)
        /*01d0*/ 	.word	0x00000000


	//----- nvinfo : EIATTR_MIN_STACK_SIZE
	.align		4
.L_88:
        /*01d4*/ 	.byte	0x04, 0x12
        /*01d6*/ 	.short	(.L_90 - .L_89)
	.align		4
.L_89:
        /*01d8*/ 	.word	index@(_ZN7cutlass13device_kernelIN5flash19enable_sm80_to_sm89INS1_16FlashAttnFwdSm80INS1_25CollectiveMainloopFwdSm80ILi4ELi1ELb0EN4cute5tupleIJNS5_1CILi128EEENS7_ILi48EEENS7_ILi96EEEEEELi96ENS_6half_tEfNS_4arch4Sm80ELb0ELb1ELb1ELb0ELb0ELb0ELb1ELb1EEENS1_21CollectiveEpilogueFwdINS6_IJS8_SA_S9_EEENS6_IJNS7_ILi1EEESI_SI_EEESC_SE_Li128ELb0ELb1ELb1ELb0EEENS1_19SingleTileSchedulerILb0ELb1ELb1ELi128EEEEEEEEEvNT_6ParamsE)
        /*01dc*/ 	.word	0x00000000


	//----- nvinfo : EIATTR_MIN_STACK_SIZE
	.align		4
.L_90:
        /*01e0*/ 	.byte	0x04, 0x12
        /*01e2*/ 	.short	(.L_92 - .L_91)
	.align		4
.L_91:
        /*01e4*/ 	.word	index@(_ZN7cutlass13device_kernelIN5flash19enable_sm80_to_sm89INS1_16FlashAttnFwdSm80INS1_25CollectiveMainloopFwdSm80ILi4ELi1ELb0EN4cute5tupleIJNS5_1CILi128EEENS7_ILi48EEENS7_ILi96EEEEEELi96ENS_6half_tEfNS_4arch4Sm80ELb0ELb1ELb1ELb1ELb0ELb0ELb1ELb1EEENS1_21CollectiveEpilogueFwdINS6_IJS8_SA_S9_EEENS6_IJNS7_ILi1EEESI_SI_EEESC_SE_Li128ELb1ELb1ELb1ELb0EEENS1_36VarlenDynamicPersistentTileSchedulerILi128ELi48ELi128ELi128ELb1ELb1ELb0ELb1ELb0ELb1EEEEEEEEEvNT_6ParamsE)
        /*01e8*/ 	.word	0x00000000


	//----- nvinfo : EIATTR_MIN_STACK_SIZE
	.align		4
.L_92:
        /*01ec*/ 	.byte	0x04, 0x12
        /*01ee*/ 	.short	(.L_94 - .L_93)
	.align		4
.L_93:
        /*01f0*/ 	.word	index@(_ZN7cutlass13device_kernelIN5flash19enable_sm80_to_sm89INS1_16FlashAttnFwdSm80INS1_25CollectiveMainloopFwdSm80ILi4ELi1ELb0EN4cute5tupleIJNS5_1CILi128EEENS7_ILi48EEENS7_ILi96EEEEEELi96ENS_6half_tEfNS_4arch4Sm80ELb0ELb1ELb1ELb1ELb0ELb1ELb1ELb1EEENS1_21CollectiveEpilogueFwdINS6_IJS8_SA_S9_EEENS6_IJNS7_ILi1EEESI_SI_EEESC_SE_Li128ELb1ELb1ELb1ELb0EEENS1_36VarlenDynamicPersistentTileSchedulerILi128ELi48ELi128ELi128ELb1ELb1ELb0ELb1ELb0ELb1EEEEEEEEEvNT_6ParamsE)
        /*01f4*/ 	.word	0x00000000


	//----- nvinfo : EIATTR_MIN_STACK_SIZE
	.align		4
.L_94:
        /*01f8*/ 	.byte	0x04, 0x12
        /*01fa*/ 	.short	(.L_96 - .L_95)
	.align		4
.L_95:
        /*01fc*/ 	.word	index@(_ZN7cutlass13device_kernelIN5flash19enable_sm80_to_sm89INS1_16FlashAttnFwdSm80INS1_25CollectiveMainloopFwdSm80ILi4ELi1ELb0EN4cute5tupleIJNS5_1CILi128EEENS7_ILi64EEENS7_ILi96EEEEEELi96ENS_6half_tEfNS_4arch4Sm80ELb1ELb0ELb1ELb0ELb0ELb0ELb1ELb1EEENS1_21CollectiveEpilogueFwdINS6_IJS8_SA_S9_EEENS6_IJNS7_ILi1EEESI_SI_EEESC_SE_Li128ELb0ELb1ELb1ELb0EEENS1_30DynamicPersistentTileSchedulerILi128ELi128ELb1ELb1ELb0EEEEEEEEEvNT_6ParamsE)
        /*0200*/ 	.word	0x00000000


	//----- nvinfo : EIATTR_MIN_STACK_SIZE
	.align		4
.L_96:
        /*0204*/ 	.byte	0x04, 0x12
        /*0206*/ 	.short	(.L_98 - .L_97)
	.align		4
.L_97:
        /*0208*/ 	.word	index@(_ZN7cutlass13device_kernelIN5flash19enable_sm80_to_sm89INS1_16FlashAttnFwdSm80INS1_25CollectiveMainloopFwdSm80ILi4ELi1ELb0EN4cute5tupleIJNS5_1CILi128EEENS7_ILi48EEENS7_ILi96EEEEEELi96ENS_6half_tEfNS_4arch4Sm80ELb1ELb0ELb1ELb1ELb0ELb0ELb1ELb1EEENS1_21CollectiveEpilogueFwdINS6_IJS8_SA_S9_EEENS6_IJNS7_ILi1EEESI_SI_EEESC_SE_Li128ELb1ELb1ELb1ELb0EEENS1_36VarlenDynamicPersistentTileSchedulerILi128ELi48ELi128ELi128ELb1ELb1ELb0ELb1ELb1ELb1EEEEEEEEEvNT_6ParamsE)
        /*020c*/ 	.word	0x00000000


	//----- nvinfo : EIATTR_MIN_STACK_SIZE
	.align		4
.L_98:
        /*0210*/ 	.byte	0x04, 0x12
        /*0212*/ 	.short	(.L_100 - .L_99)
	.align		4
.L_99:
        /*0214*/ 	.word	index@(_ZN7cutlass13device_kernelIN5flash19enable_sm80_to_sm89INS1_16FlashAttnFwdSm80INS1_25CollectiveMainloopFwdSm80ILi4ELi1ELb0EN4cute5tupleIJNS5_1CILi128EEENS7_ILi48EEENS7_ILi96EEEEEELi96ENS_6half_tEfNS_4arch4Sm80ELb1ELb0ELb1ELb1ELb0ELb1ELb1ELb1EEENS1_21CollectiveEpilogueFwdINS6_IJS8_SA_S9_EEENS6_IJNS7_ILi1EEESI_SI_EEESC_SE_Li128ELb1ELb1ELb1ELb0EEENS1_36VarlenDynamicPersistentTileSchedulerILi128ELi48ELi128ELi128ELb1ELb1ELb0ELb1ELb1ELb1EEEEEEEEEvNT_6ParamsE)
        /*0218*/ 	.word	0x00000000


	//----- nvinfo : EIATTR_MIN_STACK_SIZE
	.align		4
.L_100:
        /*021c*/ 	.byte	0x04, 0x12
        /*021e*/ 	.short	(.L_102 - .L_101)
	.align		4
.L_101:
        /*0220*/ 	.word	index@(_ZN7cutlass13device_kernelIN5flash19enable_sm80_to_sm89INS1_16FlashAttnFwdSm80INS1_25CollectiveMainloopFwdSm80ILi4ELi1ELb0EN4cute5tupleIJNS5_1CILi128EEENS7_ILi64EEENS7_ILi96EEEEEELi96ENS_6half_tEfNS_4arch4Sm80ELb0ELb0ELb0ELb0ELb0ELb0ELb1ELb1EEENS1_21CollectiveEpilogueFwdINS6_IJS8_SA_S9_EEENS6_IJNS7_ILi1EEESI_SI_EEESC_SE_Li128ELb0ELb1ELb1ELb0EEENS1_19SingleTileSchedulerILb0ELb1ELb1ELi128EEEEEEEEEvNT_6ParamsE)
        /*0224*/ 	.word	0x00000000


	//----- nvinfo : EIATTR_MIN_STACK_SIZE
	.align		4
.L_102:
        /*0228*/ 	.byte	0x04, 0x12
        /*022a*/ 	.short	(.L_104 - .L_103)
	.align		4
.L_103:
        /*022c*/ 	.word	index@(_ZN7cutlass13device_kernelIN5flash19enable_sm80_to_sm89INS1_16FlashAttnFwdSm80INS1_25CollectiveMainloopFwdSm80ILi4ELi1ELb0EN4cute5tupleIJNS5_1CILi128EEENS7_ILi48EEENS7_ILi96EEEEEELi96ENS_6half_tEfNS_4arch4Sm80ELb0ELb0ELb0ELb1ELb0ELb0ELb1ELb1EEENS1_21CollectiveEpilogueFwdINS6_IJS8_SA_S9_EEENS6_IJNS7_ILi1EEESI_SI_EEESC_SE_Li128ELb1ELb1ELb1ELb0EEENS1_36VarlenDynamicPersistentTileSchedulerILi128ELi48ELi128ELi128ELb1ELb1ELb0ELb0ELb1ELb1EEEEEEEEEvNT_6ParamsE)
        /*0230*/ 	.word	0x00000000


	//----- nvinfo : EIATTR_MIN_STACK_SIZE
	.align		4
.L_104:
        /*0234*/ 	.byte	0x04, 0x12
        /*0236*/ 	.short	(.L_106 - .L_105)
	.align		4
.L_105:
        /*0238*/ 	.word	index@(_ZN7cutlass13device_kernelIN5flash19enable_sm80_to_sm89INS1_16FlashAttnFwdSm80INS1_25CollectiveMainloopFwdSm80ILi4ELi1ELb0EN4cute5tupleIJNS5_1CILi128EEENS7_ILi48EEENS7_ILi96EEEEEELi96ENS_6half_tEfNS_4arch4Sm80ELb0ELb0ELb0ELb1ELb0ELb1ELb1ELb1EEENS1_21CollectiveEpilogueFwdINS6_IJS8_SA_S9_EEENS6_IJNS7_ILi1EEESI_SI_EEESC_SE_Li128ELb1ELb1ELb1ELb0EEENS1_36VarlenDynamicPersistentTileSchedulerILi128ELi48ELi128ELi128ELb1ELb1ELb0ELb0ELb1ELb1EEEEEEEEEvNT_6ParamsE)
        /*023c*/ 	.word	0x00000000


	//----- nvinfo : EIATTR_MIN_STACK_SIZE
	.align		4
.L_106:
        /*0240*/ 	.byte	0x04, 0x12
        /*0242*/ 	.short	(.L_108 - .L_107)
	.align		4
.L_107:
        /*0244*/ 	.word	index@(_ZN7cutlass13device_kernelIN5flash19enable_sm80_to_sm89INS1_16FlashAttnFwdSm80INS1_25CollectiveMainloopFwdSm80ILi4ELi1ELb0EN4cute5tupleIJNS5_1CILi128EEENS7_ILi48EEENS7_ILi96EEEEEELi96ENS_6half_tEfNS_4arch4Sm80ELb0ELb1ELb0ELb0ELb0ELb0ELb1ELb1EEENS1_21CollectiveEpilogueFwdINS6_IJS8_SA_S9_EEENS6_IJNS7_ILi1EEESI_SI_EEESC_SE_Li128ELb0ELb1ELb1ELb0EEENS1_19SingleTileSchedulerILb0ELb1ELb1ELi128EEEEEEEEEvNT_6ParamsE)
        /*0248*/ 	.word	0x00000000


	//----- nvinfo : EIATTR_MIN_STACK_SIZE
	.align		4
.L_108:
        /*024c*/ 	.byte	0x04, 0x12
        /*024e*/ 	.short	(.L_110 - .L_109)
	.align		4
.L_109:
        /*0250*/ 	.word	index@(_ZN7cutlass13device_kernelIN5flash19enable_sm80_to_sm89INS1_16FlashAttnFwdSm80INS1_25CollectiveMainloopFwdSm80ILi4ELi1ELb0EN4cute5tupleIJNS5_1CILi128EEENS7_ILi48EEENS7_ILi96EEEEEELi96ENS_6half_tEfNS_4arch4Sm80ELb0ELb1ELb0ELb1ELb0ELb0ELb1ELb1EEENS1_21CollectiveEpilogueFwdINS6_IJS8_SA_S9_EEENS6_IJNS7_ILi1EEESI_SI_EEESC_SE_Li128ELb1ELb1ELb1ELb0EEENS1_36VarlenDynamicPersistentTileSchedulerILi128ELi48ELi128ELi128ELb1ELb1ELb0ELb1ELb0ELb1EEEEEEEEEvNT_6ParamsE)
        /*0254*/ 	.word	0x00000000


	//----- nvinfo : EIATTR_MIN_STACK_SIZE
	.align		4
.L_110:
        /*0258*/ 	.byte	0x04, 0x12
        /*025a*/ 	.short	(.L_112 - .L_111)
	.align		4
.L_111:
        /*025c*/ 	.word	index@(_ZN7cutlass13device_kernelIN5flash19enable_sm80_to_sm89INS1_16FlashAttnFwdSm80INS1_25CollectiveMainloopFwdSm80ILi4ELi1ELb0EN4cute5tupleIJNS5_1CILi128EEENS7_ILi48EEENS7_ILi96EEEEEELi96ENS_6half_tEfNS_4arch4Sm80ELb0ELb1ELb0ELb1ELb0ELb1ELb1ELb1EEENS1_21CollectiveEpilogueFwdINS6_IJS8_SA_S9_EEENS6_IJNS7_ILi1EEESI_SI_EEESC_SE_Li128ELb1ELb1ELb1ELb0EEENS1_36VarlenDynamicPersistentTileSchedulerILi128ELi48ELi128ELi128ELb1ELb1ELb0ELb1ELb0ELb1EEEEEEEEEvNT_6ParamsE)
        /*0260*/ 	.word	0x00000000


	//----- nvinfo : EIATTR_MIN_STACK_SIZE
	.align		4
.L_112:
        /*0264*/ 	.byte	0x04, 0x12
        /*0266*/ 	.short	(.L_114 - .L_113)
	.align		4
.L_113:
        /*0268*/ 	.word	index@(_ZN7cutlass13device_kernelIN5flash19enable_sm80_to_sm89INS1_16FlashAttnFwdSm80INS1_25CollectiveMainloopFwdSm80ILi4ELi1ELb0EN4cute5tupleIJNS5_1CILi128EEENS7_ILi64EEENS7_ILi96EEEEEELi96ENS_6half_tEfNS_4arch4Sm80ELb1ELb0ELb0ELb0ELb0ELb0ELb1ELb1EEENS1_21CollectiveEpilogueFwdINS6_IJS8_SA_S9_EEENS6_IJNS7_ILi1EEESI_SI_EEESC_SE_Li128ELb0ELb1ELb1ELb0EEENS1_30DynamicPersistentTileSchedulerILi128ELi128ELb1ELb1ELb0EEEEEEEEEvNT_6ParamsE)
        /*026c*/ 	.word	0x00000000


	//----- nvinfo : EIATTR_MIN_STACK_SIZE
	.align		4
.L_114:
        /*0270*/ 	.byte	0x04, 0x12
        /*0272*/ 	.short	(.L_116 - .L_115)
	.align		4
.L_115:
        /*0274*/ 	.word	index@(_ZN7cutlass13device_kernelIN5flash19enable_sm80_to_sm89INS1_16FlashAttnFwdSm80INS1_25CollectiveMainloopFwdSm80ILi4ELi1ELb0EN4cute5tupleIJNS5_1CILi128EEENS7_ILi48EEENS7_ILi96EEEEEELi96ENS_6half_tEfNS_4arch4Sm80ELb1ELb0ELb0ELb1ELb0ELb0ELb1ELb1EEENS1_21CollectiveEpilogueFwdINS6_IJS8_SA_S9_EEENS6_IJNS7_ILi1EEESI_SI_EEESC_SE_Li128ELb1ELb1ELb1ELb0EEENS1_36VarlenDynamicPersistentTileSchedulerILi128ELi48ELi128ELi128ELb1ELb1ELb0ELb1ELb1ELb1EEEEEEEEEvNT_6ParamsE)
        /*0278*/ 	.word	0x00000000


	//----- nvinfo : EIATTR_MIN_STACK_SIZE
	.align		4
.L_116:
        /*027c*/ 	.byte	0x04, 0x12
        /*027e*/ 	.short	(.L_118 - .L_117)
	.align		4
.L_117:
        /*0280*/ 	.word	index@(_ZN7cutlass13device_kernelIN5flash19enable_sm80_to_sm89INS1_16FlashAttnFwdSm80INS1_25CollectiveMainloopFwdSm80ILi4ELi1ELb0EN4cute5tupleIJNS5_1CILi128EEENS7_ILi48EEENS7_ILi96EEEEEELi96ENS_6half_tEfNS_4arch4Sm80ELb1ELb0ELb0ELb1ELb0ELb1ELb1ELb1EEENS1_21CollectiveEpilogueFwdINS6_IJS8_SA_S9_EEENS6_IJNS7_ILi1EEESI_SI_EEESC_SE_Li128ELb1ELb1ELb1ELb0EEENS1_36VarlenDynamicPersistentTileSchedulerILi128ELi48ELi128ELi128ELb1ELb1ELb0ELb1ELb1ELb1EEEEEEEEEvNT_6ParamsE)
        /*0284*/ 	.word	0x00000000
.L_118:


//--------------------- .nv.compat                --------------------------
	.section	.nv.compat,"",@"SHT_CUDA_COMPAT_INFO"
	.align	4
        /*0000*/ 	.byte	0x02, 0x09, 0x01, 0x00, 0x02, 0x02, 0x01, 0x00, 0x02, 0x05, 0x05, 0x00, 0x03, 0x07, 0x01, 0x01
        /*0010*/ 	.byte	0x02, 0x03, 0x00, 0x00, 0x02, 0x06, 0x01, 0x00, 0x04, 0x0b, 0x08, 0x00, 0x09, 0x00, 0x00, 0x00
        /*0020*/ 	.byte	0x00, 0x00, 0x00, 0x00


//--------------------- .nv.info._ZN7cutlass13device_kernelIN5flash19enable_sm80_to_sm89INS1_16FlashAttnFwdSm80INS1_25CollectiveMainloopFwdSm80ILi4ELi1ELb0EN4cute5tupleIJNS5_1CILi128EEENS7_ILi64EEENS7_ILi96EEEEEELi96ENS_6half_tEfNS_4arch4Sm80ELb0ELb0ELb1ELb0ELb0ELb0ELb1ELb1EEENS1_21CollectiveEpilogueFwdINS6_IJS8_SA_S9_EEENS6_IJNS7_ILi1EEESI_SI_EEESC_SE_Li128ELb0ELb1ELb1ELb0EEENS1_19SingleTileSchedulerILb0ELb1ELb1ELi128EEEEEEEEEvNT_6ParamsE --------------------------
	.section	.nv.info._ZN7cutlass13device_kernelIN5flash19enable_sm80_to_sm89INS1_16FlashAttnFwdSm80INS1_25CollectiveMainloopFwdSm80ILi4ELi1ELb0EN4cute5tupleIJNS5_1CILi128EEENS7_ILi64EEENS7_ILi96EEEEEELi96ENS_6half_tEfNS_4arch4Sm80ELb0ELb0ELb1ELb0ELb0ELb0ELb1ELb1EEENS1_21CollectiveEpilogueFwdINS6_IJS8_SA_S9_EEENS6_IJNS7_ILi1EEESI_SI_EEESC_SE_Li128ELb0ELb1ELb1ELb0EEENS1_19SingleTileSchedulerILb0ELb1ELb1ELi128EEEEEEEEEvNT_6ParamsE,"",@"SHT_CUDA_INFO"
	.sectionflags	@""
	.align	4


	//----- nvinfo : EIATTR_CUDA_API_VERSION
	.align		4
        /*0000*/ 	.byte	0x04, 0x37
        /*0002*/ 	.short	(.L_120 - .L_119)
.L_119:
        /*0004*/ 	.word	0x00000082


	//----- nvinfo : EIATTR_KPARAM_INFO
	.align		4
.L_120:
        /*0008*/ 	.byte	0x04, 0x17
        /*000a*/ 	.short	(.L_122 - .L_121)
.L_121:
        /*000c*/ 	.word	0x00000000
        /*0010*/ 	.short	0x0000
        /*0012*/ 	.short	0x0000
        /*0014*/ 	.byte	0x00, 0xf0, 0x61, 0x10


	//----- nvinfo : EIATTR_SPARSE_MMA_MASK
	.align		4
.L_122:
        /*0018*/ 	.byte	0x03, 0x50
        /*001a*/ 	.short	0x0000


	//----- nvinfo : EIATTR_MAXREG_COUNT
	.align		4
        /*001c*/ 	.byte	0x03, 0x1b
        /*001e*/ 	.short	0x00ff


	//----- nvinfo : EIATTR_MERCURY_ISA_VERSION
	.align		4
        /*0020*/ 	.byte	0x03, 0x5f
        /*0022*/ 	.short	0x0101


	//----- nvinfo : EIATTR_VRC_CTA_INIT_COUNT
	.align		4
        /*0024*/ 	.byte	0x02, 0x4a
	.zero		1
	.zero		1


	//----- nvinfo : EIATTR_EXIT_INSTR_OFFSETS
	.align		4
        /*0028*/ 	.byte	0x04, 0x1c
        /*002a*/ 	.short	(.L_124 - .L_123)


	//   ....[0]....
.L_123:
        /*002c*/ 	.word	0x00000010


	//----- nvinfo : EIATTR_MAX_THREADS
	.align		4
.L_124:
        /*0030*/ 	.byte	0x04, 0x05
        /*0032*/ 	.short	(.L_126 - .L_125)
.L_125:
        /*0034*/ 	.word	0x00000080
        /*0038*/ 	.word	0x00000001
        /*003c*/ 	.word	0x00000001


	//----- nvinfo : EIATTR_CBANK_PARAM_SIZE
	.align		4
.L_126:
        /*0040*/ 	.byte	0x03, 0x19
        /*0042*/ 	.short	0x0418


	//----- nvinfo : EIATTR_PARAM_CBANK
	.align		4
        /*0044*/ 	.byte	0x04, 0x0a
        /*0046*/ 	.short	(.L_128 - .L_127)
	.align		4
.L_127:
        /*0048*/ 	.word	index@(.nv.constant0._ZN7cutlass13device_kernelIN5flash19enable_sm80_to_sm89INS1_16FlashAttnFwdSm80INS1_25CollectiveMainloopFwdSm80ILi4ELi1ELb0EN4cute5tupleIJNS5_1CILi128EEENS7_ILi64EEENS7_ILi96EEEEEELi96ENS_6half_tEfNS_4arch4Sm80ELb0ELb0ELb1ELb0ELb0ELb0ELb1ELb1EEENS1_21CollectiveEpilogueFwdINS6_IJS8_SA_S9_EEENS6_IJNS7_ILi1EEESI_SI_EEESC_SE_Li128ELb0ELb1ELb1ELb0EEENS1_19SingleTileSchedulerILb0ELb1ELb1ELi128EEEEEEEEEvNT_6ParamsE)
        /*004c*/ 	.short	0x0380
        /*004e*/ 	.short	0x0418


	//----- nvinfo : EIATTR_SW_WAR
	.align		4
.L_128:
        /*0050*/ 	.byte	0x04, 0x36
        /*0052*/ 	.short	(.L_130 - .L_129)
.L_129:
        /*0054*/ 	.word	0x00000008
.L_130:


//--------------------- .nv.info._ZN7cutlass13device_kernelIN5flash19enable_sm80_to_sm89INS1_16FlashAttnFwdSm80INS1_25CollectiveMainloopFwdSm80ILi4ELi1ELb0EN4cute5tupleIJNS5_1CILi128EEENS7_ILi48EEENS7_ILi96EEEEEELi96ENS_6half_tEfNS_4arch4Sm80ELb0ELb0ELb1ELb1ELb0ELb0ELb1ELb1EEENS1_21CollectiveEpilogueFwdINS6_IJS8_SA_S9_EEENS6_IJNS7_ILi1EEESI_SI_EEESC_SE_Li128ELb1ELb1ELb1ELb0EEENS1_36VarlenDynamicPersistentTileSchedulerILi128ELi48ELi128ELi128ELb1ELb1ELb0ELb0ELb1ELb1EEEEEEEEEvNT_6ParamsE --------------------------
	.section	.nv.info._ZN7cutlass13device_kernelIN5flash19enable_sm80_to_sm89INS1_16FlashAttnFwdSm80INS1_25CollectiveMainloopFwdSm80ILi4ELi1ELb0EN4cute5tupleIJNS5_1CILi128EEENS7_ILi48EEENS7_ILi96EEEEEELi96ENS_6half_tEfNS_4arch4Sm80ELb0ELb0ELb1ELb1ELb0ELb0ELb1ELb1EEENS1_21CollectiveEpilogueFwdINS6_IJS8_SA_S9_EEENS6_IJNS7_ILi1EEESI_SI_EEESC_SE_Li128ELb1ELb1ELb1ELb0EEENS1_36VarlenDynamicPersistentTileSchedulerILi128ELi48ELi128ELi128ELb1ELb1ELb0ELb0ELb1ELb1EEEEEEEEEvNT_6ParamsE,"",@"SHT_CUDA_INFO"
	.sectionflags	@""
	.align	4


	//----- nvinfo : EIATTR_CUDA_API_VERSION
	.align		4
        /*0000*/ 	.byte	0x04, 0x37
        /*0002*/ 	.short	(.L_132 - .L_131)
.L_131:
        /*0004*/ 	.word	0x00000082


	//----- nvinfo : EIATTR_KPARAM_INFO
	.align		4
.L_132:
        /*0008*/ 	.byte	0x04, 0x17
        /*000a*/ 	.short	(.L_134 - .L_133)
.L_133:
        /*000c*/ 	.word	0x00000000
        /*0010*/ 	.short	0x0000
        /*0012*/ 	.short	0x0000
        /*0014*/ 	.byte	0x00, 0xf0, 0xe1, 0x10


	//----- nvinfo : EIATTR_SPARSE_MMA_MASK
	.align		4
.L_134:
        /*0018*/ 	.byte	0x03, 0x50
        /*001a*/ 	.short	0x0000


	//----- nvinfo : EIATTR_MAXREG_COUNT
	.align		4
        /*001c*/ 	.byte	0x03, 0x1b
        /*001e*/ 	.short	0x00ff


	//----- nvinfo : EIATTR_MERCURY_ISA_VERSION
	.align		4
        /*0020*/ 	.byte	0x03, 0x5f
        /*0022*/ 	.short	0x0101


	//----- nvinfo : EIATTR_VRC_CTA_INIT_COUNT
	.align		4
        /*0024*/ 	.byte	0x02, 0x4a
	.zero		1
	.zero		1


	//----- nvinfo : EIATTR_EXIT_INSTR_OFFSETS
	.align		4
        /*0028*/ 	.byte	0x04, 0x1c
        /*002a*/ 	.short	(.L_136 - .L_135)


	//   ....[0]....
.L_135:
        /*002c*/ 	.word	0x00000010


	//----- nvinfo : EIATTR_MAX_THREADS
	.align		4
.L_136:
        /*0030*/ 	.byte	0x04, 0x05
        /*0032*/ 	.short	(.L_138 - .L_137)
.L_137:
        /*0034*/ 	.word	0x00000080
        /*0038*/ 	.word	0x00000001
        /*003c*/ 	.word	0x00000001


	//----- nvinfo : EIATTR_CBANK_PARAM_SIZE
	.align		4
.L_138:
        /*0040*/ 	.byte	0x03, 0x19
        /*0042*/ 	.short	0x0438


	//----- nvinfo : EIATTR_PARAM_CBANK
	.align		4
        /*0044*/ 	.byte	0x04, 0x0a
        /*0046*/ 	.short	(.L_140 - .L_139)
	.align		4
.L_139:
        /*0048*/ 	.word	index@(.nv.constant0._ZN7cutlass13device_kernelIN5flash19enable_sm80_to_sm89INS1_16FlashAttnFwdSm80INS1_25CollectiveMainloopFwdSm80ILi4ELi1ELb0EN4cute5tupleIJNS5_1CILi128EEENS7_ILi48EEENS7_ILi96EEEEEELi96ENS_6half_tEfNS_4arch4Sm80ELb0ELb0ELb1ELb1ELb0ELb0ELb1ELb1EEENS1_21CollectiveEpilogueFwdINS6_IJS8_SA_S9_EEENS6_IJNS7_ILi1EEESI_SI_EEESC_SE_Li128ELb1ELb1ELb1ELb0EEENS1_36VarlenDynamicPersistentTileSchedulerILi128ELi48ELi128ELi128ELb1ELb1ELb0ELb0ELb1ELb1EEEEEEEEEvNT_6ParamsE)
        /*004c*/ 	.short	0x0380
        /*004e*/ 	.short	0x0438


	//----- nvinfo : EIATTR_SW_WAR
	.align		4
.L_140:
        /*0050*/ 	.byte	0x04, 0x36
        /*0052*/ 	.short	(.L_142 - .L_141)
.L_141:
        /*0054*/ 	.word	0x00000008
.L_142:


//--------------------- .nv.info._ZN7cutlass13device_kernelIN5flash19enable_sm80_to_sm89INS1_16FlashAttnFwdSm80INS1_25CollectiveMainloopFwdSm80ILi4ELi1ELb0EN4cute5tupleIJNS5_1CILi128EEENS7_ILi48EEENS7_ILi96EEEEEELi96ENS_6half_tEfNS_4arch4Sm80ELb0ELb0ELb1ELb1ELb0ELb1ELb1ELb1EEENS1_21CollectiveEpilogueFwdINS6_IJS8_SA_S9_EEENS6_IJNS7_ILi1EEESI_SI_EEESC_SE_Li128ELb1ELb1ELb1ELb0EEENS1_36VarlenDynamicPersistentTileSchedulerILi128ELi48ELi128ELi128ELb1ELb1ELb0ELb0ELb1ELb1EEEEEEEEEvNT_6ParamsE --------------------------
	.section	.nv.info._ZN7cutlass13device_kernelIN5flash19enable_sm80_to_sm89INS1_16FlashAttnFwdSm80INS1_25CollectiveMainloopFwdSm80ILi4ELi1ELb0EN4cute5tupleIJNS5_1CILi128EEENS7_ILi48EEENS7_ILi96EEEEEELi96ENS_6half_tEfNS_4arch4Sm80ELb0ELb0ELb1ELb1ELb0ELb1ELb1ELb1EEENS1_21CollectiveEpilogueFwdINS6_IJS8_SA_S9_EEENS6_IJNS7_ILi1EEESI_SI_EEESC_SE_Li128ELb1ELb1ELb1ELb0EEENS1_36VarlenDynamicPersistentTileSchedulerILi128ELi48ELi128ELi128ELb1ELb1ELb0ELb0ELb1ELb1EEEEEEEEEvNT_6ParamsE,"",@"SHT_CUDA_INFO"
	.sectionflags	@""
	.align	4


	//----- nvinfo : EIATTR_CUDA_API_VERSION
	.align		4
        /*0000*/ 	.byte	0x04, 0x37
        /*0002*/ 	.short	(.L_144 - .L_143)
.L_143:
        /*0004*/ 	.word	0x00000082


	//----- nvinfo : EIATTR_KPARAM_INFO
	.align		4
.L_144:
        /*0008*/ 	.byte	0x04, 0x17
        /*000a*/ 	.short	(.L_146 - .L_145)
.L_145:
        /*000c*/ 	.word	0x00000000
        /*0010*/ 	.short	0x0000
        /*0012*/ 	.short	0x0000
        /*0014*/ 	.byte	0x00, 0xf0, 0xe1, 0x10


	//----- nvinfo : EIATTR_SPARSE_MMA_MASK
	.align		4
.L_146:
        /*0018*/ 	.byte	0x03, 0x50
        /*001a*/ 	.short	0x0000


	//----- nvinfo : EIATTR_MAXREG_COUNT
	.align		4
        /*001c*/ 	.byte	0x03, 0x1b
        /*001e*/ 	.short	0x00ff


	//----- nvinfo : EIATTR_MERCURY_ISA_VERSION
	.align		4
        /*0020*/ 	.byte	0x03, 0x5f
        /*0022*/ 	.short	0x0101


	//----- nvinfo : EIATTR_VRC_CTA_INIT_COUNT
	.align		4
        /*0024*/ 	.byte	0x02, 0x4a
	.zero		1
	.zero		1


	//----- nvinfo : EIATTR_EXIT_INSTR_OFFSETS
	.align		4
        /*0028*/ 	.byte	0x04, 0x1c
        /*002a*/ 	.short	(.L_148 - .L_147)


	//   ....[0]....
.L_147:
        /*002c*/ 	.word	0x00000010


	//----- nvinfo : EIATTR_MAX_THREADS
	.align		4
.L_148:
        /*0030*/ 	.byte	0x04, 0x05
        /*0032*/ 	.short	(.L_150 - .L_149)
.L_149:
        /*0034*/ 	.word	0x00000080
        /*0038*/ 	.word	0x00000001
        /*003c*/ 	.word	0x00000001


	//----- nvinfo : EIATTR_CBANK_PARAM_SIZE
	.align		4
.L_150:
        /*0040*/ 	.byte	0x03, 0x19
        /*0042*/ 	.short	0x0438


	//----- nvinfo : EIATTR_PARAM_CBANK
	.align		4
        /*0044*/ 	.byte	0x04, 0x0a
        /*0046*/ 	.short	(.L_152 - .L_151)
	.align		4
.L_151:
        /*0048*/ 	.word	index@(.nv.constant0._ZN7cutlass13device_kernelIN5flash19enable_sm80_to_sm89INS1_16FlashAttnFwdSm80INS1_25CollectiveMainloopFwdSm80ILi4ELi1ELb0EN4cute5tupleIJNS5_1CILi128EEENS7_ILi48EEENS7_ILi96EEEEEELi96ENS_6half_tEfNS_4arch4Sm80ELb0ELb0ELb1ELb1ELb0ELb1ELb1ELb1EEENS1_21CollectiveEpilogueFwdINS6_IJS8_SA_S9_EEENS6_IJNS7_ILi1EEESI_SI_EEESC_SE_Li128ELb1ELb1ELb1ELb0EEENS1_36VarlenDynamicPersistentTileSchedulerILi128ELi48ELi128ELi128ELb1ELb1ELb0ELb0ELb1ELb1EEEEEEEEEvNT_6ParamsE)
        /*004c*/ 	.short	0x0380
        /*004e*/ 	.short	0x0438


	//----- nvinfo : EIATTR_SW_WAR
	.align		4
.L_152:
        /*0050*/ 	.byte	0x04, 0x36
        /*0052*/ 	.short	(.L_154 - .L_153)
.L_153:
        /*0054*/ 	.word	0x00000008
.L_154:


//--------------------- .nv.info._ZN7cutlass13device_kernelIN5flash19enable_sm80_to_sm89INS1_16FlashAttnFwdSm80INS1_25CollectiveMainloopFwdSm80ILi4ELi1ELb0EN4cute5tupleIJNS5_1CILi128EEENS7_ILi48EEENS7_ILi96EEEEEELi96ENS_6half_tEfNS_4arch4Sm80ELb0ELb1ELb1ELb0ELb0ELb0ELb1ELb1EEENS1_21CollectiveEpilogueFwdINS6_IJS8_SA_S9_EEENS6_IJNS7_ILi1EEESI_SI_EEESC_SE_Li128ELb0ELb1ELb1ELb0EEENS1_19SingleTileSchedulerILb0ELb1ELb1ELi128EEEEEEEEEvNT_6ParamsE --------------------------
	.section	.nv.info._ZN7cutlass13device_kernelIN5flash19enable_sm80_to_sm89INS1_16FlashAttnFwdSm80INS1_25CollectiveMainloopFwdSm80ILi4ELi1ELb0EN4cute5tupleIJNS5_1CILi128EEENS7_ILi48EEENS7_ILi96EEEEEELi96ENS_6half_tEfNS_4arch4Sm80ELb0ELb1ELb1ELb0ELb0ELb0ELb1ELb1EEENS1_21CollectiveEpilogueFwdINS6_IJS8_SA_S9_EEENS6_IJNS7_ILi1EEESI_SI_EEESC_SE_Li128ELb0ELb1ELb1ELb0EEENS1_19SingleTileSchedulerILb0ELb1ELb1ELi128EEEEEEEEEvNT_6ParamsE,"",@"SHT_CUDA_INFO"
	.sectionflags	@""
	.align	4


	//----- nvinfo : EIATTR_CUDA_API_VERSION
	.align		4
        /*0000*/ 	.byte	0x04, 0x37
        /*0002*/ 	.short	(.L_156 - .L_155)
.L_155:
        /*0004*/ 	.word	0x00000082


	//----- nvinfo : EIATTR_KPARAM_INFO
	.align		4
.L_156:
        /*0008*/ 	.byte	0x04, 0x17
        /*000a*/ 	.short	(.L_158 - .L_157)
.L_157:
        /*000c*/ 	.word	0x00000000
        /*0010*/ 	.short	0x0000
        /*0012*/ 	.short	0x0000
        /*0014*/ 	.byte	0x00, 0xf0, 0x61, 0x10


	//----- nvinfo : EIATTR_SPARSE_MMA_MASK
	.align		4
.L_158:
        /*0018*/ 	.byte	0x03, 0x50
        /*001a*/ 	.short	0x0000


	//----- nvinfo : EIATTR_MAXREG_COUNT
	.align		4
        /*001c*/ 	.byte	0x03, 0x1b
        /*001e*/ 	.short	0x00ff


	//----- nvinfo : EIATTR_MERCURY_ISA_VERSION
	.align		4
        /*0020*/ 	.byte	0x03, 0x5f
        /*0022*/ 	.short	0x0101


	//----- nvinfo : EIATTR_VRC_CTA_INIT_COUNT
	.align		4
        /*0024*/ 	.byte	0x02, 0x4a
	.zero		1
	.zero		1


	//----- nvinfo : EIATTR_EXIT_INSTR_OFFSETS
	.align		4
        /*0028*/ 	.byte	0x04, 0x1c
        /*002a*/ 	.short	(.L_160 - .L_159)


	//   ....[0]....
.L_159:
        /*002c*/ 	.word	0x00000010


	//----- nvinfo : EIATTR_MAX_THREADS
	.align		4
.L_160:
        /*0030*/ 	.byte	0x04, 0x05
        /*0032*/ 	.short	(.L_162 - .L_161)
.L_161:
        /*0034*/ 	.word	0x00000080
        /*0038*/ 	.word	0x00000001
        /*003c*/ 	.word	0x00000001


	//----- nvinfo : EIATTR_CBANK_PARAM_SIZE
	.align		4
.L_162:
        /*0040*/ 	.byte	0x03, 0x19
        /*0042*/ 	.short	0x0418


	//----- nvinfo : EIATTR_PARAM_CBANK
	.align		4
        /*0044*/ 	.byte	0x04, 0x0a
        /*0046*/ 	.short	(.L_164 - .L_163)
	.align		4
.L_163:
        /*0048*/ 	.word	index@(.nv.constant0._ZN7cutlass13device_kernelIN5flash19enable_sm80_to_sm89INS1_16FlashAttnFwdSm80INS1_25CollectiveMainloopFwdSm80ILi4ELi1ELb0EN4cute5tupleIJNS5_1CILi128EEENS7_ILi48EEENS7_ILi96EEEEEELi96ENS_6half_tEfNS_4arch4Sm80ELb0ELb1ELb1ELb0ELb0ELb0ELb1ELb1EEENS1_21CollectiveEpilogueFwdINS6_IJS8_SA_S9_EEENS6_IJNS7_ILi1EEESI_SI_EEESC_SE_Li128ELb0ELb1ELb1ELb0EEENS1_19SingleTileSchedulerILb0ELb1ELb1ELi128EEEEEEEEEvNT_6ParamsE)
        /*004c*/ 	.short	0x0380
        /*004e*/ 	.short	0x0418


	//----- nvinfo : EIATTR_SW_WAR
	.align		4
.L_164:
        /*0050*/ 	.byte	0x04, 0x36
        /*0052*/ 	.short	(.L_166 - .L_165)
.L_165:
        /*0054*/ 	.word	0x00000008
.L_166:


//--------------------- .nv.info._ZN7cutlass13device_kernelIN5flash19enable_sm80_to_sm89INS1_16FlashAttnFwdSm80INS1_25CollectiveMainloopFwdSm80ILi4ELi1ELb0EN4cute5tupleIJNS5_1CILi128EEENS7_ILi48EEENS7_ILi96EEEEEELi96ENS_6half_tEfNS_4arch4Sm80ELb0ELb1ELb1ELb1ELb0ELb0ELb1ELb1EEENS1_21CollectiveEpilogueFwdINS6_IJS8_SA_S9_EEENS6_IJNS7_ILi1EEESI_SI_EEESC_SE_Li128ELb1ELb1ELb1ELb0EEENS1_36VarlenDynamicPersistentTileSchedulerILi128ELi48ELi128ELi128ELb1ELb1ELb0ELb1ELb0ELb1EEEEEEEEEvNT_6ParamsE --------------------------
	.section	.nv.info._ZN7cutlass13device_kernelIN5flash19enable_sm80_to_sm89INS1_16FlashAttnFwdSm80INS1_25CollectiveMainloopFwdSm80ILi4ELi1ELb0EN4cute5tupleIJNS5_1CILi128EEENS7_ILi48EEENS7_ILi96EEEEEELi96ENS_6half_tEfNS_4arch4Sm80ELb0ELb1ELb1ELb1ELb0ELb0ELb1ELb1EEENS1_21CollectiveEpilogueFwdINS6_IJS8_SA_S9_EEENS6_IJNS7_ILi1EEESI_SI_EEESC_SE_Li128ELb1ELb1ELb1ELb0EEENS1_36VarlenDynamicPersistentTileSchedulerILi128ELi48ELi128ELi128ELb1ELb1ELb0ELb1ELb0ELb1EEEEEEEEEvNT_6ParamsE,"",@"SHT_CUDA_INFO"
	.sectionflags	@""
	.align	4


	//----- nvinfo : EIATTR_CUDA_API_VERSION
	.align		4
        /*0000*/ 	.byte	0x04, 0x37
        /*0002*/ 	.short	(.L_168 - .L_167)
.L_167:
        /*0004*/ 	.word	0x00000082


	//----- nvinfo : EIATTR_KPARAM_INFO
	.align		4
.L_168:
        /*0008*/ 	.byte	0x04, 0x17
        /*000a*/ 	.short	(.L_170 - .L_169)
.L_169:
        /*000c*/ 	.word	0x00000000
        /*0010*/ 	.short	0x0000
        /*0012*/ 	.short	0x0000
        /*0014*/ 	.byte	0x00, 0xf0, 0xe1, 0x10


	//----- nvinfo : EIATTR_SPARSE_MMA_MASK
	.align		4
.L_170:
        /*0018*/ 	.byte	0x03, 0x50
        /*001a*/ 	.short	0x0000


	//----- nvinfo : EIATTR_MAXREG_COUNT
	.align		4
        /*001c*/ 	.byte	0x03, 0x1b
        /*001e*/ 	.short	0x00ff


	//----- nvinfo : EIATTR_MERCURY_ISA_VERSION
	.align		4
        /*0020*/ 	.byte	0x03, 0x5f
        /*0022*/ 	.short	0x0101


	//----- nvinfo : EIATTR_VRC_CTA_INIT_COUNT
	.align		4
        /*0024*/ 	.byte	0x02, 0x4a
	.zero		1
	.zero		1


	//----- nvinfo : EIATTR_EXIT_INSTR_OFFSETS
	.align		4
        /*0028*/ 	.byte	0x04, 0x1c
        /*002a*/ 	.short	(.L_172 - .L_171)


	//   ....[0]....
.L_171:
        /*002c*/ 	.word	0x00000010


	//----- nvinfo : EIATTR_MAX_THREADS
	.align		4
.L_172:
        /*0030*/ 	.byte	0x04, 0x05
        /*0032*/ 	.short	(.L_174 - .L_173)
.L_173:
        /*0034*/ 	.word	0x00000080
        /*0038*/ 	.word	0x00000001
        /*003c*/ 	.word	0x00000001


	//----- nvinfo : EIATTR_CBANK_PARAM_SIZE
	.align		4
.L_174:
        /*0040*/ 	.byte	0x03, 0x19
        /*0042*/ 	.short	0x0438


	//----- nvinfo : EIATTR_PARAM_CBANK
	.align		4
        /*0044*/ 	.byte	0x04, 0x0a
        /*0046*/ 	.short	(.L_176 - .L_175)
	.align		4
.L_175:
        /*0048*/ 	.word	index@(.nv.constant0._ZN7cutlass13device_kernelIN5flash19enable_sm80_to_sm89INS1_16FlashAttnFwdSm80INS1_25CollectiveMainloopFwdSm80ILi4ELi1ELb0EN4cute5tupleIJNS5_1CILi128EEENS7_ILi48EEENS7_ILi96EEEEEELi96ENS_6half_tEfNS_4arch4Sm80ELb0ELb1ELb1ELb1ELb0ELb0ELb1ELb1EEENS1_21CollectiveEpilogueFwdINS6_IJS8_SA_S9_EEENS6_IJNS7_ILi1EEESI_SI_EEESC_SE_Li128ELb1ELb1ELb1ELb0EEENS1_36VarlenDynamicPersistentTileSchedulerILi128ELi48ELi128ELi128ELb1ELb1ELb0ELb1ELb0ELb1EEEEEEEEEvNT_6ParamsE)
        /*004c*/ 	.short	0x0380
        /*004e*/ 	.short	0x0438


	//----- nvinfo : EIATTR_SW_WAR
	.align		4
.L_176:
        /*0050*/ 	.byte	0x04, 0x36
        /*0052*/ 	.short	(.L_178 - .L_177)
.L_177:
        /*0054*/ 	.word	0x00000008
.L_178:


//--------------------- .nv.info._ZN7cutlass13device_kernelIN5flash19enable_sm80_to_sm89INS1_16FlashAttnFwdSm80INS1_25CollectiveMainloopFwdSm80ILi4ELi1ELb0EN4cute5tupleIJNS5_1CILi128EEENS7_ILi48EEENS7_ILi96EEEEEELi96ENS_6half_tEfNS_4arch4Sm80ELb0ELb1ELb1ELb1ELb0ELb1ELb1ELb1EEENS1_21CollectiveEpilogueFwdINS6_IJS8_SA_S9_EEENS6_IJNS7_ILi1EEESI_SI_EEESC_SE_Li128ELb1ELb1ELb1ELb0EEENS1_36VarlenDynamicPersistentTileSchedulerILi128ELi48ELi128ELi128ELb1ELb1ELb0ELb1ELb0ELb1EEEEEEEEEvNT_6ParamsE --------------------------
	.section	.nv.info._ZN7cutlass13device_kernelIN5flash19enable_sm80_to_sm89INS1_16FlashAttnFwdSm80INS1_25CollectiveMainloopFwdSm80ILi4ELi1ELb0EN4cute5tupleIJNS5_1CILi128EEENS7_ILi48EEENS7_ILi96EEEEEELi96ENS_6half_tEfNS_4arch4Sm80ELb0ELb1ELb1ELb1ELb0ELb1ELb1ELb1EEENS1_21CollectiveEpilogueFwdINS6_IJS8_SA_S9_EEENS6_IJNS7_ILi1EEESI_SI_EEESC_SE_Li128ELb1ELb1ELb1ELb0EEENS1_36VarlenDynamicPersistentTileSchedulerILi128ELi48ELi128ELi128ELb1ELb1ELb0ELb1ELb0ELb1EEEEEEEEEvNT_6ParamsE,"",@"SHT_CUDA_INFO"
	.sectionflags	@""
	.align	4


	//----- nvinfo : EIATTR_CUDA_API_VERSION
	.align		4
        /*0000*/ 	.byte	0x04, 0x37
        /*0002*/ 	.short	(.L_180 - .L_179)
.L_179:
        /*0004*/ 	.word	0x00000082


	//----- nvinfo : EIATTR_KPARAM_INFO
	.align		4
.L_180:
        /*0008*/ 	.byte	0x04, 0x17
        /*000a*/ 	.short	(.L_182 - .L_181)
.L_181:
        /*000c*/ 	.word	0x00000000
        /*0010*/ 	.short	0x0000
        /*0012*/ 	.short	0x0000
        /*0014*/ 	.byte	0x00, 0xf0, 0xe1, 0x10


	//----- nvinfo : EIATTR_SPARSE_MMA_MASK
	.align		4
.L_182:
        /*0018*/ 	.byte	0x03, 0x50
        /*001a*/ 	.short	0x0000


	//----- nvinfo : EIATTR_MAXREG_COUNT
	.align		4
        /*001c*/ 	.byte	0x03, 0x1b
        /*001e*/ 	.short	0x00ff


	//----- nvinfo : EIATTR_MERCURY_ISA_VERSION
	.align		4
        /*0020*/ 	.byte	0x03, 0x5f
        /*0022*/ 	.short	0x0101


	//----- nvinfo : EIATTR_VRC_CTA_INIT_COUNT
	.align		4
        /*0024*/ 	.byte	0x02, 0x4a
	.zero		1
	.zero		1


	//----- nvinfo : EIATTR_EXIT_INSTR_OFFSETS
	.align		4
        /*0028*/ 	.byte	0x04, 0x1c
        /*002a*/ 	.short	(.L_184 - .L_183)


	//   ....[0]....
.L_183:
        /*002c*/ 	.word	0x00000010


	//----- nvinfo : EIATTR_MAX_THREADS
	.align		4
.L_184:
        /*0030*/ 	.byte	0x04, 0x05
        /*0032*/ 	.short	(.L_186 - .L_185)
.L_185:
        /*0034*/ 	.word	0x00000080
        /*0038*/ 	.word	0x00000001
        /*003c*/ 	.word	0x00000001


	//----- nvinfo : EIATTR_CBANK_PARAM_SIZE
	.align		4
.L_186:
        /*0040*/ 	.byte	0x03, 0x19
        /*0042*/ 	.short	0x0438


	//----- nvinfo : EIATTR_PARAM_CBANK
	.align		4
        /*0044*/ 	.byte	0x04, 0x0a
        /*0046*/ 	.short	(.L_188 - .L_187)
	.align		4
.L_187:
        /*0048*/ 	.word	index@(.nv.constant0._ZN7cutlass13device_kernelIN5flash19enable_sm80_to_sm89INS1_16FlashAttnFwdSm80INS1_25CollectiveMainloopFwdSm80ILi4ELi1ELb0EN4cute5tupleIJNS5_1CILi128EEENS7_ILi48EEENS7_ILi96EEEEEELi96ENS_6half_tEfNS_4arch4Sm80ELb0ELb1ELb1ELb1ELb0ELb1ELb1ELb1EEENS1_21CollectiveEpilogueFwdINS6_IJS8_SA_S9_EEENS6_IJNS7_ILi1EEESI_SI_EEESC_SE_Li128ELb1ELb1ELb1ELb0EEENS1_36VarlenDynamicPersistentTileSchedulerILi128ELi48ELi128ELi128ELb1ELb1ELb0ELb1ELb0ELb1EEEEEEEEEvNT_6ParamsE)
        /*004c*/ 	.short	0x0380
        /*004e*/ 	.short	0x0438


	//----- nvinfo : EIATTR_SW_WAR
	.align		4
.L_188:
        /*0050*/ 	.byte	0x04, 0x36
        /*0052*/ 	.short	(.L_190 - .L_189)
.L_189:
        /*0054*/ 	.word	0x00000008
.L_190:


//--------------------- .nv.info._ZN7cutlass13device_kernelIN5flash19enable_sm80_to_sm89INS1_16FlashAttnFwdSm80INS1_25CollectiveMainloopFwdSm80ILi4ELi1ELb0EN4cute5tupleIJNS5_1CILi128EEENS7_ILi64EEENS7_ILi96EEEEEELi96ENS_6half_tEfNS_4arch4Sm80ELb1ELb0ELb1ELb0ELb0ELb0ELb1ELb1EEENS1_21CollectiveEpilogueFwdINS6_IJS8_SA_S9_EEENS6_IJNS7_ILi1EEESI_SI_EEESC_SE_Li128ELb0ELb1ELb1ELb0EEENS1_30DynamicPersistentTileSchedulerILi128ELi128ELb1ELb1ELb0EEEEEEEEEvNT_6ParamsE --------------------------
	.section	.nv.info._ZN7cutlass13device_kernelIN5flash19enable_sm80_to_sm89INS1_16FlashAttnFwdSm80INS1_25CollectiveMainloopFwdSm80ILi4ELi1ELb0EN4cute5tupleIJNS5_1CILi128EEENS7_ILi64EEENS7_ILi96EEEEEELi96ENS_6half_tEfNS_4arch4Sm80ELb1ELb0ELb1ELb0ELb0ELb0ELb1ELb1EEENS1_21CollectiveEpilogueFwdINS6_IJS8_SA_S9_EEENS6_IJNS7_ILi1EEESI_SI_EEESC_SE_Li128ELb0ELb1ELb1ELb0EEENS1_30DynamicPersistentTileSchedulerILi128ELi128ELb1ELb1ELb0EEEEEEEEEvNT_6ParamsE,"",@"SHT_CUDA_INFO"
	.sectionflags	@""
	.align	4


	//----- nvinfo : EIATTR_CUDA_API_VERSION
	.align		4
        /*0000*/ 	.byte	0x04, 0x37
        /*0002*/ 	.short	(.L_192 - .L_191)
.L_191:
        /*0004*/ 	.word	0x00000082


	//----- nvinfo : EIATTR_KPARAM_INFO
	.align		4
.L_192:
        /*0008*/ 	.byte	0x04, 0x17
        /*000a*/ 	.short	(.L_194 - .L_193)
.L_193:
        /*000c*/ 	.word	0x00000000
        /*0010*/ 	.short	0x0000
        /*0012*/ 	.short	0x0000
        /*0014*/ 	.byte	0x00, 0xf0, 0xa1, 0x10


	//----- nvinfo : EIATTR_SPARSE_MMA_MASK
	.align		4
.L_194:
        /*0018*/ 	.byte	0x03, 0x50
        /*001a*/ 	.short	0x0000


	//----- nvinfo : EIATTR_MAXREG_COUNT
	.align		4
        /*001c*/ 	.byte	0x03, 0x1b
        /*001e*/ 	.short	0x00ff


	//----- nvinfo : EIATTR_MERCURY_ISA_VERSION
	.align		4
        /*0020*/ 	.byte	0x03, 0x5f
        /*0022*/ 	.short	0x0101


	//----- nvinfo : EIATTR_VRC_CTA_INIT_COUNT
	.align		4
        /*0024*/ 	.byte	0x02, 0x4a
	.zero		1
	.zero		1


	//----- nvinfo : EIATTR_EXIT_INSTR_OFFSETS
	.align		4
        /*0028*/ 	.byte	0x04, 0x1c
        /*002a*/ 	.short	(.L_196 - .L_195)


	//   ....[0]....
.L_195:
        /*002c*/ 	.word	0x00000010


	//----- nvinfo : EIATTR_MAX_THREADS
	.align		4
.L_196:
        /*0030*/ 	.byte	0x04, 0x05
        /*0032*/ 	.short	(.L_198 - .L_197)
.L_197:
        /*0034*/ 	.word	0x00000080
        /*0038*/ 	.word	0x00000001
        /*003c*/ 	.word	0x00000001


	//----- nvinfo : EIATTR_CBANK_PARAM_SIZE
	.align		4
.L_198:
        /*0040*/ 	.byte	0x03, 0x19
        /*0042*/ 	.short	0x0428


	//----- nvinfo : EIATTR_PARAM_CBANK
	.align		4
        /*0044*/ 	.byte	0x04, 0x0a
        /*0046*/ 	.short	(.L_200 - .L_199)
	.align		4
.L_199:
        /*0048*/ 	.word	index@(.nv.constant0._ZN7cutlass13device_kernelIN5flash19enable_sm80_to_sm89INS1_16FlashAttnFwdSm80INS1_25CollectiveMainloopFwdSm80ILi4ELi1ELb0EN4cute5tupleIJNS5_1CILi128EEENS7_ILi64EEENS7_ILi96EEEEEELi96ENS_6half_tEfNS_4arch4Sm80ELb1ELb0ELb1ELb0ELb0ELb0ELb1ELb1EEENS1_21CollectiveEpilogueFwdINS6_IJS8_SA_S9_EEENS6_IJNS7_ILi1EEESI_SI_EEESC_SE_Li128ELb0ELb1ELb1ELb0EEENS1_30DynamicPersistentTileSchedulerILi128ELi128ELb1ELb1ELb0EEEEEEEEEvNT_6ParamsE)
        /*004c*/ 	.short	0x0380
        /*004e*/ 	.short	0x0428


	//----- nvinfo : EIATTR_SW_WAR
	.align		4
.L_200:
        /*0050*/ 	.byte	0x04, 0x36
        /*0052*/ 	.short	(.L_202 - .L_201)
.L_201:
        /*0054*/ 	.word	0x00000008
.L_202:


//--------------------- .nv.info._ZN7cutlass13device_kernelIN5flash19enable_sm80_to_sm89INS1_16FlashAttnFwdSm80INS1_25CollectiveMainloopFwdSm80ILi4ELi1ELb0EN4cute5tupleIJNS5_1CILi128EEENS7_ILi48EEENS7_ILi96EEEEEELi96ENS_6half_tEfNS_4arch4Sm80ELb1ELb0ELb1ELb1ELb0ELb0ELb1ELb1EEENS1_21CollectiveEpilogueFwdINS6_IJS8_SA_S9_EEENS6_IJNS7_ILi1EEESI_SI_EEESC_SE_Li128ELb1ELb1ELb1ELb0EEENS1_36VarlenDynamicPersistentTileSchedulerILi128ELi48ELi128ELi128ELb1ELb1ELb0ELb1ELb1ELb1EEEEEEEEEvNT_6ParamsE --------------------------
	.section	.nv.info._ZN7cutlass13device_kernelIN5flash19enable_sm80_to_sm89INS1_16FlashAttnFwdSm80INS1_25CollectiveMainloopFwdSm80ILi4ELi1ELb0EN4cute5tupleIJNS5_1CILi128EEENS7_ILi48EEENS7_ILi96EEEEEELi96ENS_6half_tEfNS_4arch4Sm80ELb1ELb0ELb1ELb1ELb0ELb0ELb1ELb1EEENS1_21CollectiveEpilogueFwdINS6_IJS8_SA_S9_EEENS6_IJNS7_ILi1EEESI_SI_EEESC_SE_Li128ELb1ELb1ELb1ELb0EEENS1_36VarlenDynamicPersistentTileSchedulerILi128ELi48ELi128ELi128ELb1ELb1ELb0ELb1ELb1ELb1EEEEEEEEEvNT_6ParamsE,"",@"SHT_CUDA_INFO"
	.sectionflags	@""
	.align	4


	//----- nvinfo : EIATTR_CUDA_API_VERSION
	.align		4
        /*0000*/ 	.byte	0x04, 0x37
        /*0002*/ 	.short	(.L_204 - .L_203)
.L_203:
        /*0004*/ 	.word	0x00000082


	//----- nvinfo : EIATTR_KPARAM_INFO
	.align		4
.L_204:
        /*0008*/ 	.byte	0x04, 0x17
        /*000a*/ 	.short	(.L_206 - .L_205)
.L_205:
        /*000c*/ 	.word	0x00000000
        /*0010*/ 	.short	0x0000
        /*0012*/ 	.short	0x0000
        /*0014*/ 	.byte	0x00, 0xf0, 0xe1, 0x10


	//----- nvinfo : EIATTR_SPARSE_MMA_MASK
	.align		4
.L_206:
        /*0018*/ 	.byte	0x03, 0x50
        /*001a*/ 	.short	0x0000


	//----- nvinfo : EIATTR_MAXREG_COUNT
	.align		4
        /*001c*/ 	.byte	0x03, 0x1b
        /*001e*/ 	.short	0x00ff


	//----- nvinfo : EIATTR_MERCURY_ISA_VERSION
	.align		4
        /*0020*/ 	.byte	0x03, 0x5f
        /*0022*/ 	.short	0x0101


	//----- nvinfo : EIATTR_VRC_CTA_INIT_COUNT
	.align		4
        /*0024*/ 	.byte	0x02, 0x4a
	.zero		1
	.zero		1


	//----- nvinfo : EIATTR_EXIT_INSTR_OFFSETS
	.align		4
        /*0028*/ 	.byte	0x04, 0x1c
        /*002a*/ 	.short	(.L_208 - .L_207)


	//   ....[0]....
.L_207:
        /*002c*/ 	.word	0x00000010


	//----- nvinfo : EIATTR_MAX_THREADS
	.align		4
.L_208:
        /*0030*/ 	.byte	0x04, 0x05
        /*0032*/ 	.short	(.L_210 - .L_209)
.L_209:
        /*0034*/ 	.word	0x00000080
        /*0038*/ 	.word	0x00000001
        /*003c*/ 	.word	0x00000001


	//----- nvinfo : EIATTR_CBANK_PARAM_SIZE
	.align		4
.L_210:
        /*0040*/ 	.byte	0x03, 0x19
        /*0042*/ 	.short	0x0438


	//----- nvinfo : EIATTR_PARAM_CBANK
	.align		4
        /*0044*/ 	.byte	0x04, 0x0a
        /*0046*/ 	.short	(.L_212 - .L_211)
	.align		4
.L_211:
        /*0048*/ 	.word	index@(.nv.constant0._ZN7cutlass13device_kernelIN5flash19enable_sm80_to_sm89INS1_16FlashAttnFwdSm80INS1_25CollectiveMainloopFwdSm80ILi4ELi1ELb0EN4cute5tupleIJNS5_1CILi128EEENS7_ILi48EEENS7_ILi96EEEEEELi96ENS_6half_tEfNS_4arch4Sm80ELb1ELb0ELb1ELb1ELb0ELb0ELb1ELb1EEENS1_21CollectiveEpilogueFwdINS6_IJS8_SA_S9_EEENS6_IJNS7_ILi1EEESI_SI_EEESC_SE_Li128ELb1ELb1ELb1ELb0EEENS1_36VarlenDynamicPersistentTileSchedulerILi128ELi48ELi128ELi128ELb1ELb1ELb0ELb1ELb1ELb1EEEEEEEEEvNT_6ParamsE)
        /*004c*/ 	.short	0x0380
        /*004e*/ 	.short	0x0438


	//----- nvinfo : EIATTR_SW_WAR
	.align		4
.L_212:
        /*0050*/ 	.byte	0x04, 0x36
        /*0052*/ 	.short	(.L_214 - .L_213)
.L_213:
        /*0054*/ 	.word	0x00000008
.L_214:


//--------------------- .nv.info._ZN7cutlass13device_kernelIN5flash19enable_sm80_to_sm89INS1_16FlashAttnFwdSm80INS1_25CollectiveMainloopFwdSm80ILi4ELi1ELb0EN4cute5tupleIJNS5_1CILi128EEENS7_ILi48EEENS7_ILi96EEEEEELi96ENS_6half_tEfNS_4arch4Sm80ELb1ELb0ELb1ELb1ELb0ELb1ELb1ELb1EEENS1_21CollectiveEpilogueFwdINS6_IJS8_SA_S9_EEENS6_IJNS7_ILi1EEESI_SI_EEESC_SE_Li128ELb1ELb1ELb1ELb0EEENS1_36VarlenDynamicPersistentTileSchedulerILi128ELi48ELi128ELi128ELb1ELb1ELb0ELb1ELb1ELb1EEEEEEEEEvNT_6ParamsE --------------------------
	.section	.nv.info._ZN7cutlass13device_kernelIN5flash19enable_sm80_to_sm89INS1_16FlashAttnFwdSm80INS1_25CollectiveMainloopFwdSm80ILi4ELi1ELb0EN4cute5tupleIJNS5_1CILi128EEENS7_ILi48EEENS7_ILi96EEEEEELi96ENS_6half_tEfNS_4arch4Sm80ELb1ELb0ELb1ELb1ELb0ELb1ELb1ELb1EEENS1_21CollectiveEpilogueFwdINS6_IJS8_SA_S9_EEENS6_IJNS7_ILi1EEESI_SI_EEESC_SE_Li128ELb1ELb1ELb1ELb0EEENS1_36VarlenDynamicPersistentTileSchedulerILi128ELi48ELi128ELi128ELb1ELb1ELb0ELb1ELb1ELb1EEEEEEEEEvNT_6ParamsE,"",@"SHT_CUDA_INFO"
	.sectionflags	@""
	.align	4


	//----- nvinfo : EIATTR_CUDA_API_VERSION
	.align		4
        /*0000*/ 	.byte	0x04, 0x37
        /*0002*/ 	.short	(.L_216 - .L_215)
.L_215:
        /*0004*/ 	.word	0x00000082


	//----- nvinfo : EIATTR_KPARAM_INFO
	.align		4
.L_216:
        /*0008*/ 	.byte	0x04, 0x17
        /*000a*/ 	.short	(.L_218 - .L_217)
.L_217:
        /*000c*/ 	.word	0x00000000
        /*0010*/ 	.short	0x0000
        /*0012*/ 	.short	0x0000
        /*0014*/ 	.byte	0x00, 0xf0, 0xe1, 0x10


	//----- nvinfo : EIATTR_SPARSE_MMA_MASK
	.align		4
.L_218:
        /*0018*/ 	.byte	0x03, 0x50
        /*001a*/ 	.short	0x0000


	//----- nvinfo : EIATTR_MAXREG_COUNT
	.align		4
        /*001c*/ 	.byte	0x03, 0x1b
        /*001e*/ 	.short	0x00ff


	//----- nvinfo : EIATTR_MERCURY_ISA_VERSION
	.align		4
        /*0020*/ 	.byte	0x03, 0x5f
        /*0022*/ 	.short	0x0101


	//----- nvinfo : EIATTR_VRC_CTA_INIT_COUNT
	.align		4
        /*0024*/ 	.byte	0x02, 0x4a
	.zero		1
	.zero		1


	//----- nvinfo : EIATTR_EXIT_INSTR_OFFSETS
	.align		4
        /*0028*/ 	.byte	0x04, 0x1c
        /*002a*/ 	.short	(.L_220 - .L_219)


	//   ....[0]....
.L_219:
        /*002c*/ 	.word	0x00000010


	//----- nvinfo : EIATTR_MAX_THREADS
	.align		4
.L_220:
        /*0030*/ 	.byte	0x04, 0x05
        /*0032*/ 	.short	(.L_222 - .L_221)
.L_221:
        /*0034*/ 	.word	0x00000080
        /*0038*/ 	.word	0x00000001
        /*003c*/ 	.word	0x00000001


	//----- nvinfo : EIATTR_CBANK_PARAM_SIZE
	.align		4
.L_222:
        /*0040*/ 	.byte	0x03, 0x19
        /*0042*/ 	.short	0x0438


	//----- nvinfo : EIATTR_PARAM_CBANK
	.align		4
        /*0044*/ 	.byte	0x04, 0x0a
        /*0046*/ 	.short	(.L_224 - .L_223)
	.align		4
.L_223:
        /*0048*/ 	.word	index@(.nv.constant0._ZN7cutlass13device_kernelIN5flash19enable_sm80_to_sm89INS1_16FlashAttnFwdSm80INS1_25CollectiveMainloopFwdSm80ILi4ELi1ELb0EN4cute5tupleIJNS5_1CILi128EEENS7_ILi48EEENS7_ILi96EEEEEELi96ENS_6half_tEfNS_4arch4Sm80ELb1ELb0ELb1ELb1ELb0ELb1ELb1ELb1EEENS1_21CollectiveEpilogueFwdINS6_IJS8_SA_S9_EEENS6_IJNS7_ILi1EEESI_SI_EEESC_SE_Li128ELb1ELb1ELb1ELb0EEENS1_36VarlenDynamicPersistentTileSchedulerILi128ELi48ELi128ELi128ELb1ELb1ELb0ELb1ELb1ELb1EEEEEEEEEvNT_6ParamsE)
        /*004c*/ 	.short	0x0380
        /*004e*/ 	.short	0x0438


	//----- nvinfo : EIATTR_SW_WAR
	.align		4
.L_224:
        /*0050*/ 	.byte	0x04, 0x36
        /*0052*/ 	.short	(.L_226 - .L_225)
.L_225:
        /*0054*/ 	.word	0x00000008
.L_226:


//--------------------- .nv.info._ZN7cutlass13device_kernelIN5flash19enable_sm80_to_sm89INS1_16FlashAttnFwdSm80INS1_25CollectiveMainloopFwdSm80ILi4ELi1ELb0EN4cute5tupleIJNS5_1CILi128EEENS7_ILi64EEENS7_ILi96EEEEEELi96ENS_6half_tEfNS_4arch4Sm80ELb0ELb0ELb0ELb0ELb0ELb0ELb1ELb1EEENS1_21CollectiveEpilogueFwdINS6_IJS8_SA_S9_EEENS6_IJNS7_ILi1EEESI_SI_EEESC_SE_Li128ELb0ELb1ELb1ELb0EEENS1_19SingleTileSchedulerILb0ELb1ELb1ELi128EEEEEEEEEvNT_6ParamsE --------------------------
	.section	.nv.info._ZN7cutlass13device_kernelIN5flash19enable_sm80_to_sm89INS1_16FlashAttnFwdSm80INS1_25CollectiveMainloopFwdSm80ILi4ELi1ELb0EN4cute5tupleIJNS5_1CILi128EEENS7_ILi64EEENS7_ILi96EEEEEELi96ENS_6half_tEfNS_4arch4Sm80ELb0ELb0ELb0ELb0ELb0ELb0ELb1ELb1EEENS1_21CollectiveEpilogueFwdINS6_IJS8_SA_S9_EEENS6_IJNS7_ILi1EEESI_SI_EEESC_SE_Li128ELb0ELb1ELb1ELb0EEENS1_19SingleTileSchedulerILb0ELb1ELb1ELi128EEEEEEEEEvNT_6ParamsE,"",@"SHT_CUDA_INFO"
	.sectionflags	@""
	.align	4


	//----- nvinfo : EIATTR_CUDA_API_VERSION
	.align		4
        /*0000*/ 	.byte	0x04, 0x37
        /*0002*/ 	.short	(.L_228 - .L_227)
.L_227:
        /*0004*/ 	.word	0x00000082


	//----- nvinfo : EIATTR_KPARAM_INFO
	.align		4
.L_228:
        /*0008*/ 	.byte	0x04, 0x17
        /*000a*/ 	.short	(.L_230 - .L_229)
.L_229:
        /*000c*/ 	.word	0x00000000
        /*0010*/ 	.short	0x0000
        /*0012*/ 	.short	0x0000
        /*0014*/ 	.byte	0x00, 0xf0, 0x61, 0x10


	//----- nvinfo : EIATTR_SPARSE_MMA_MASK
	.align		4
.L_230:
        /*0018*/ 	.byte	0x03, 0x50
        /*001a*/ 	.short	0x0000


	//----- nvinfo : EIATTR_MAXREG_COUNT
	.align		4
        /*001c*/ 	.byte	0x03, 0x1b
        /*001e*/ 	.short	0x00ff


	//----- nvinfo : EIATTR_MERCURY_ISA_VERSION
	.align		4
        /*0020*/ 	.byte	0x03, 0x5f
        /*0022*/ 	.short	0x0101


	//----- nvinfo : EIATTR_VRC_CTA_INIT_COUNT
	.align		4
        /*0024*/ 	.byte	0x02, 0x4a
	.zero		1
	.zero		1


	//----- nvinfo : EIATTR_EXIT_INSTR_OFFSETS
	.align		4
        /*0028*/ 	.byte	0x04, 0x1c
        /*002a*/ 	.short	(.L_232 - .L_231)


	//   ....[0]....
.L_231:
        /*002c*/ 	.word	0x00000010


	//----- nvinfo : EIATTR_MAX_THREADS
	.align		4
.L_232:
        /*0030*/ 	.byte	0x04, 0x05
        /*0032*/ 	.short	(.L_234 - .L_233)
.L_233:
        /*0034*/ 	.word	0x00000080
        /*0038*/ 	.word	0x00000001
        /*003c*/ 	.word	0x00000001


	//----- nvinfo : EIATTR_CBANK_PARAM_SIZE
	.align		4
.L_234:
        /*0040*/ 	.byte	0x03, 0x19
        /*0042*/ 	.short	0x0418


	//----- nvinfo : EIATTR_PARAM_CBANK
	.align		4
        /*0044*/ 	.byte	0x04, 0x0a
        /*0046*/ 	.short	(.L_236 - .L_235)
	.align		4
.L_235:
        /*0048*/ 	.word	index@(.nv.constant0._ZN7cutlass13device_kernelIN5flash19enable_sm80_to_sm89INS1_16FlashAttnFwdSm80INS1_25CollectiveMainloopFwdSm80ILi4ELi1ELb0EN4cute5tupleIJNS5_1CILi128EEENS7_ILi64EEENS7_ILi96EEEEEELi96ENS_6half_tEfNS_4arch4Sm80ELb0ELb0ELb0ELb0ELb0ELb0ELb1ELb1EEENS1_21CollectiveEpilogueFwdINS6_IJS8_SA_S9_EEENS6_IJNS7_ILi1EEESI_SI_EEESC_SE_Li128ELb0ELb1ELb1ELb0EEENS1_19SingleTileSchedulerILb0ELb1ELb1ELi128EEEEEEEEEvNT_6ParamsE)
        /*004c*/ 	.short	0x0380
        /*004e*/ 	.short	0x0418


	//----- nvinfo : EIATTR_SW_WAR
	.align		4
.L_236:
        /*0050*/ 	.byte	0x04, 0x36
        /*0052*/ 	.short	(.L_238 - .L_237)
.L_237:
        /*0054*/ 	.word	0x00000008
.L_238:


//--------------------- .nv.info._ZN7cutlass13device_kernelIN5flash19enable_sm80_to_sm89INS1_16FlashAttnFwdSm80INS1_25CollectiveMainloopFwdSm80ILi4ELi1ELb0EN4cute5tupleIJNS5_1CILi128EEENS7_ILi48EEENS7_ILi96EEEEEELi96ENS_6half_tEfNS_4arch4Sm80ELb0ELb0ELb0ELb1ELb0ELb0ELb1ELb1EEENS1_21CollectiveEpilogueFwdINS6_IJS8_SA_S9_EEENS6_IJNS7_ILi1EEESI_SI_EEESC_SE_Li128ELb1ELb1ELb1ELb0EEENS1_36VarlenDynamicPersistentTileSchedulerILi128ELi48ELi128ELi128ELb1ELb1ELb0ELb0ELb1ELb1EEEEEEEEEvNT_6ParamsE --------------------------
	.section	.nv.info._ZN7cutlass13device_kernelIN5flash19enable_sm80_to_sm89INS1_16FlashAttnFwdSm80INS1_25CollectiveMainloopFwdSm80ILi4ELi1ELb0EN4cute5tupleIJNS5_1CILi128EEENS7_ILi48EEENS7_ILi96EEEEEELi96ENS_6half_tEfNS_4arch4Sm80ELb0ELb0ELb0ELb1ELb0ELb0ELb1ELb1EEENS1_21CollectiveEpilogueFwdINS6_IJS8_SA_S9_EEENS6_IJNS7_ILi1EEESI_SI_EEESC_SE_Li128ELb1ELb1ELb1ELb0EEENS1_36VarlenDynamicPersistentTileSchedulerILi128ELi48ELi128ELi128ELb1ELb1ELb0ELb0ELb1ELb1EEEEEEEEEvNT_6ParamsE,"",@"SHT_CUDA_INFO"
	.sectionflags	@""
	.align	4


	//----- nvinfo : EIATTR_CUDA_API_VERSION
	.align		4
        /*0000*/ 	.byte	0x04, 0x37
        /*0002*/ 	.short	(.L_240 - .L_239)
.L_239:
        /*0004*/ 	.word	0x00000082


	//----- nvinfo : EIATTR_KPARAM_INFO
	.align		4
.L_240:
        /*0008*/ 	.byte	0x04, 0x17
        /*000a*/ 	.short	(.L_242 - .L_241)
.L_241:
        /*000c*/ 	.word	0x00000000
        /*0010*/ 	.short	0x0000
        /*0012*/ 	.short	0x0000
        /*0014*/ 	.byte	0x00, 0xf0, 0xe1, 0x10


	//----- nvinfo : EIATTR_SPARSE_MMA_MASK
	.align		4
.L_242:
        /*0018*/ 	.byte	0x03, 0x50
        /*001a*/ 	.short	0x0000


	//----- nvinfo : EIATTR_MAXREG_COUNT
	.align		4
        /*001c*/ 	.byte	0x03, 0x1b
        /*001e*/ 	.short	0x00ff


	//----- nvinfo : EIATTR_MERCURY_ISA_VERSION
	.align		4
        /*0020*/ 	.byte	0x03, 0x5f
        /*0022*/ 	.short	0x0101


	//----- nvinfo : EIATTR_VRC_CTA_INIT_COUNT
	.align		4
        /*0024*/ 	.byte	0x02, 0x4a
	.zero		1
	.zero		1


	//----- nvinfo : EIATTR_EXIT_INSTR_OFFSETS
	.align		4
        /*0028*/ 	.byte	0x04, 0x1c
        /*002a*/ 	.short	(.L_244 - .L_243)


	//   ....[0]....
.L_243:
        /*002c*/ 	.word	0x00000010


	//----- nvinfo : EIATTR_MAX_THREADS
	.align		4
.L_244:
        /*0030*/ 	.byte	0x04, 0x05
        /*0032*/ 	.short	(.L_246 - .L_245)
.L_245:
        /*0034*/ 	.word	0x00000080
        /*0038*/ 	.word	0x00000001
        /*003c*/ 	.word	0x00000001


	//----- nvinfo : EIATTR_CBANK_PARAM_SIZE
	.align		4
.L_246:
        /*0040*/ 	.byte	0x03, 0x19
        /*0042*/ 	.short	0x0438


	//----- nvinfo : EIATTR_PARAM_CBANK
	.align		4
        /*0044*/ 	.byte	0x04, 0x0a
        /*0046*/ 	.short	(.L_248 - .L_247)
	.align		4
.L_247:
        /*0048*/ 	.word	index@(.nv.constant0._ZN7cutlass13device_kernelIN5flash19enable_sm80_to_sm89INS1_16FlashAttnFwdSm80INS1_25CollectiveMainloopFwdSm80ILi4ELi1ELb0EN4cute5tupleIJNS5_1CILi128EEENS7_ILi48EEENS7_ILi96EEEEEELi96ENS_6half_tEfNS_4arch4Sm80ELb0ELb0ELb0ELb1ELb0ELb0ELb1ELb1EEENS1_21CollectiveEpilogueFwdINS6_IJS8_SA_S9_EEENS6_IJNS7_ILi1EEESI_SI_EEESC_SE_Li128ELb1ELb1ELb1ELb0EEENS1_36VarlenDynamicPersistentTileSchedulerILi128ELi48ELi128ELi128ELb1ELb1ELb0ELb0ELb1ELb1EEEEEEEEEvNT_6ParamsE)
        /*004c*/ 	.short	0x0380
        /*004e*/ 	.short	0x0438


	//----- nvinfo : EIATTR_SW_WAR
	.align		4
.L_248:
        /*0050*/ 	.byte	0x04, 0x36
        /*0052*/ 	.short	(.L_250 - .L_249)
.L_249:
        /*0054*/ 	.word	0x00000008
.L_250:


//--------------------- .nv.info._ZN7cutlass13device_kernelIN5flash19enable_sm80_to_sm89INS1_16FlashAttnFwdSm80INS1_25CollectiveMainloopFwdSm80ILi4ELi1ELb0EN4cute5tupleIJNS5_1CILi128EEENS7_ILi48EEENS7_ILi96EEEEEELi96ENS_6half_tEfNS_4arch4Sm80ELb0ELb0ELb0ELb1ELb0ELb1ELb1ELb1EEENS1_21CollectiveEpilogueFwdINS6_IJS8_SA_S9_EEENS6_IJNS7_ILi1EEESI_SI_EEESC_SE_Li128ELb1ELb1ELb1ELb0EEENS1_36VarlenDynamicPersistentTileSchedulerILi128ELi48ELi128ELi128ELb1ELb1ELb0ELb0ELb1ELb1EEEEEEEEEvNT_6ParamsE --------------------------
	.section	.nv.info._ZN7cutlass13device_kernelIN5flash19enable_sm80_to_sm89INS1_16FlashAttnFwdSm80INS1_25CollectiveMainloopFwdSm80ILi4ELi1ELb0EN4cute5tupleIJNS5_1CILi128EEENS7_ILi48EEENS7_ILi96EEEEEELi96ENS_6half_tEfNS_4arch4Sm80ELb0ELb0ELb0ELb1ELb0ELb1ELb1ELb1EEENS1_21CollectiveEpilogueFwdINS6_IJS8_SA_S9_EEENS6_IJNS7_ILi1EEESI_SI_EEESC_SE_Li128ELb1ELb1ELb1ELb0EEENS1_36VarlenDynamicPersistentTileSchedulerILi128ELi48ELi128ELi128ELb1ELb1ELb0ELb0ELb1ELb1EEEEEEEEEvNT_6ParamsE,"",@"SHT_CUDA_INFO"
	.sectionflags	@""
	.align	4


	//----- nvinfo : EIATTR_CUDA_API_VERSION
	.align		4
        /*0000*/ 	.byte	0x04, 0x37
        /*0002*/ 	.short	(.L_252 - .L_251)
.L_251:
        /*0004*/ 	.word	0x00000082


	//----- nvinfo : EIATTR_KPARAM_INFO
	.align		4
.L_252:
        /*0008*/ 	.byte	0x04, 0x17
        /*000a*/ 	.short	(.L_254 - .L_253)
.L_253:
        /*000c*/ 	.word	0x00000000
        /*0010*/ 	.short	0x0000
        /*0012*/ 	.short	0x0000
        /*0014*/ 	.byte	0x00, 0xf0, 0xe1, 0x10


	//----- nvinfo : EIATTR_SPARSE_MMA_MASK
	.align		4
.L_254:
        /*0018*/ 	.byte	0x03, 0x50
        /*001a*/ 	.short	0x0000


	//----- nvinfo : EIATTR_MAXREG_COUNT
	.align		4
        /*001c*/ 	.byte	0x03, 0x1b
        /*001e*/ 	.short	0x00ff


	//----- nvinfo : EIATTR_MERCURY_ISA_VERSION
	.align		4
        /*0020*/ 	.byte	0x03, 0x5f
        /*0022*/ 	.short	0x0101


	//----- nvinfo : EIATTR_VRC_CTA_INIT_COUNT
	.align		4
        /*0024*/ 	.byte	0x02, 0x4a
	.zero		1
	.zero		1


	//----- nvinfo : EIATTR_EXIT_INSTR_OFFSETS
	.align		4
        /*0028*/ 	.byte	0x04, 0x1c
        /*002a*/ 	.short	(.L_256 - .L_255)


	//   ....[0]....
.L_255:
        /*002c*/ 	.word	0x00000010


	//----- nvinfo : EIATTR_MAX_THREADS
	.align		4
.L_256:
        /*0030*/ 	.byte	0x04, 0x05
        /*0032*/ 	.short	(.L_258 - .L_257)
.L_257:
        /*0034*/ 	.word	0x00000080
        /*0038*/ 	.word	0x00000001
        /*003c*/ 	.word	0x00000001


	//----- nvinfo : EIATTR_CBANK_PARAM_SIZE
	.align		4
.L_258:
        /*0040*/ 	.byte	0x03, 0x19
        /*0042*/ 	.short	0x0438


	//----- nvinfo : EIATTR_PARAM_CBANK
	.align		4
        /*0044*/ 	.byte	0x04, 0x0a
        /*0046*/ 	.short	(.L_260 - .L_259)
	.align		4
.L_259:
        /*0048*/ 	.word	index@(.nv.constant0._ZN7cutlass13device_kernelIN5flash19enable_sm80_to_sm89INS1_16FlashAttnFwdSm80INS1_25CollectiveMainloopFwdSm80ILi4ELi1ELb0EN4cute5tupleIJNS5_1CILi128EEENS7_ILi48EEENS7_ILi96EEEEEELi96ENS_6half_tEfNS_4arch4Sm80ELb0ELb0ELb0ELb1ELb0ELb1ELb1ELb1EEENS1_21CollectiveEpilogueFwdINS6_IJS8_SA_S9_EEENS6_IJNS7_ILi1EEESI_SI_EEESC_SE_Li128ELb1ELb1ELb1ELb0EEENS1_36VarlenDynamicPersistentTileSchedulerILi128ELi48ELi128ELi128ELb1ELb1ELb0ELb0ELb1ELb1EEEEEEEEEvNT_6ParamsE)
        /*004c*/ 	.short	0x0380
        /*004e*/ 	.short	0x0438


	//----- nvinfo : EIATTR_SW_WAR
	.align		4
.L_260:
        /*0050*/ 	.byte	0x04, 0x36
        /*0052*/ 	.short	(.L_262 - .L_261)
.L_261:
        /*0054*/ 	.word	0x00000008
.L_262:


//--------------------- .nv.info._ZN7cutlass13device_kernelIN5flash19enable_sm80_to_sm89INS1_16FlashAttnFwdSm80INS1_25CollectiveMainloopFwdSm80ILi4ELi1ELb0EN4cute5tupleIJNS5_1CILi128EEENS7_ILi48EEENS7_ILi96EEEEEELi96ENS_6half_tEfNS_4arch4Sm80ELb0ELb1ELb0ELb0ELb0ELb0ELb1ELb1EEENS1_21CollectiveEpilogueFwdINS6_IJS8_SA_S9_EEENS6_IJNS7_ILi1EEESI_SI_EEESC_SE_Li128ELb0ELb1ELb1ELb0EEENS1_19SingleTileSchedulerILb0ELb1ELb1ELi128EEEEEEEEEvNT_6ParamsE --------------------------
	.section	.nv.info._ZN7cutlass13device_kernelIN5flash19enable_sm80_to_sm89INS1_16FlashAttnFwdSm80INS1_25CollectiveMainloopFwdSm80ILi4ELi1ELb0EN4cute5tupleIJNS5_1CILi128EEENS7_ILi48EEENS7_ILi96EEEEEELi96ENS_6half_tEfNS_4arch4Sm80ELb0ELb1ELb0ELb0ELb0ELb0ELb1ELb1EEENS1_21CollectiveEpilogueFwdINS6_IJS8_SA_S9_EEENS6_IJNS7_ILi1EEESI_SI_EEESC_SE_Li128ELb0ELb1ELb1ELb0EEENS1_19SingleTileSchedulerILb0ELb1ELb1ELi128EEEEEEEEEvNT_6ParamsE,"",@"SHT_CUDA_INFO"
	.sectionflags	@""
	.align	4


	//----- nvinfo : EIATTR_CUDA_API_VERSION
	.align		4
        /*0000*/ 	.byte	0x04, 0x37
        /*0002*/ 	.short	(.L_264 - .L_263)
.L_263:
        /*0004*/ 	.word	0x00000082


	//----- nvinfo : EIATTR_KPARAM_INFO
	.align		4
.L_264:
        /*0008*/ 	.byte	0x04, 0x17
        /*000a*/ 	.short	(.L_266 - .L_265)
.L_265:
        /*000c*/ 	.word	0x00000000
        /*0010*/ 	.short	0x0000
        /*0012*/ 	.short	0x0000
        /*0014*/ 	.byte	0x00, 0xf0, 0x61, 0x10


	//----- nvinfo : EIATTR_SPARSE_MMA_MASK
	.align		4
.L_266:
        /*0018*/ 	.byte	0x03, 0x50
        /*001a*/ 	.short	0x0000


	//----- nvinfo : EIATTR_MAXREG_COUNT
	.align		4
        /*001c*/ 	.byte	0x03, 0x1b
        /*001e*/ 	.short	0x00ff


	//----- nvinfo : EIATTR_MERCURY_ISA_VERSION
	.align		4
        /*0020*/ 	.byte	0x03, 0x5f
        /*0022*/ 	.short	0x0101


	//----- nvinfo : EIATTR_VRC_CTA_INIT_COUNT
	.align		4
        /*0024*/ 	.byte	0x02, 0x4a
	.zero		1
	.zero		1


	//----- nvinfo : EIATTR_EXIT_INSTR_OFFSETS
	.align		4
        /*0028*/ 	.byte	0x04, 0x1c
        /*002a*/ 	.short	(.L_268 - .L_267)


	//   ....[0]....
.L_267:
        /*002c*/ 	.word	0x00000010


	//----- nvinfo : EIATTR_MAX_THREADS
	.align		4
.L_268:
        /*0030*/ 	.byte	0x04, 0x05
        /*0032*/ 	.short	(.L_270 - .L_269)
.L_269:
        /*0034*/ 	.word	0x00000080
        /*0038*/ 	.word	0x00000001
        /*003c*/ 	.word	0x00000001


	//----- nvinfo : EIATTR_CBANK_PARAM_SIZE
	.align		4
.L_270:
        /*0040*/ 	.byte	0x03, 0x19
        /*0042*/ 	.short	0x0418


	//----- nvinfo : EIATTR_PARAM_CBANK
	.align		4
        /*0044*/ 	.byte	0x04, 0x0a
        /*0046*/ 	.short	(.L_272 - .L_271)
	.align		4
.L_271:
        /*0048*/ 	.word	index@(.nv.constant0._ZN7cutlass13device_kernelIN5flash19enable_sm80_to_sm89INS1_16FlashAttnFwdSm80INS1_25CollectiveMainloopFwdSm80ILi4ELi1ELb0EN4cute5tupleIJNS5_1CILi128EEENS7_ILi48EEENS7_ILi96EEEEEELi96ENS_6half_tEfNS_4arch4Sm80ELb0ELb1ELb0ELb0ELb0ELb0ELb1ELb1EEENS1_21CollectiveEpilogueFwdINS6_IJS8_SA_S9_EEENS6_IJNS7_ILi1EEESI_SI_EEESC_SE_Li128ELb0ELb1ELb1ELb0EEENS1_19SingleTileSchedulerILb0ELb1ELb1ELi128EEEEEEEEEvNT_6ParamsE)
        /*004c*/ 	.short	0x0380
        /*004e*/ 	.short	0x0418


	//----- nvinfo : EIATTR_SW_WAR
	.align		4
.L_272:
        /*0050*/ 	.byte	0x04, 0x36
        /*0052*/ 	.short	(.L_274 - .L_273)
.L_273:
        /*0054*/ 	.word	0x00000008
.L_274:


//--------------------- .nv.info._ZN7cutlass13device_kernelIN5flash19enable_sm80_to_sm89INS1_16FlashAttnFwdSm80INS1_25CollectiveMainloopFwdSm80ILi4ELi1ELb0EN4cute5tupleIJNS5_1CILi128EEENS7_ILi48EEENS7_ILi96EEEEEELi96ENS_6half_tEfNS_4arch4Sm80ELb0ELb1ELb0ELb1ELb0ELb0ELb1ELb1EEENS1_21CollectiveEpilogueFwdINS6_IJS8_SA_S9_EEENS6_IJNS7_ILi1EEESI_SI_EEESC_SE_Li128ELb1ELb1ELb1ELb0EEENS1_36VarlenDynamicPersistentTileSchedulerILi128ELi48ELi128ELi128ELb1ELb1ELb0ELb1ELb0ELb1EEEEEEEEEvNT_6ParamsE --------------------------
	.section	.nv.info._ZN7cutlass13device_kernelIN5flash19enable_sm80_to_sm89INS1_16FlashAttnFwdSm80INS1_25CollectiveMainloopFwdSm80ILi4ELi1ELb0EN4cute5tupleIJNS5_1CILi128EEENS7_ILi48EEENS7_ILi96EEEEEELi96ENS_6half_tEfNS_4arch4Sm80ELb0ELb1ELb0ELb1ELb0ELb0ELb1ELb1EEENS1_21CollectiveEpilogueFwdINS6_IJS8_SA_S9_EEENS6_IJNS7_ILi1EEESI_SI_EEESC_SE_Li128ELb1ELb1ELb1ELb0EEENS1_36VarlenDynamicPersistentTileSchedulerILi128ELi48ELi128ELi128ELb1ELb1ELb0ELb1ELb0ELb1EEEEEEEEEvNT_6ParamsE,"",@"SHT_CUDA_INFO"
	.sectionflags	@""
	.align	4


	//----- nvinfo : EIATTR_CUDA_API_VERSION
	.align		4
        /*0000*/ 	.byte	0x04, 0x37
        /*0002*/ 	.short	(.L_276 - .L_275)
.L_275:
        /*0004*/ 	.word	0x00000082


	//----- nvinfo : EIATTR_KPARAM_INFO
	.align		4
.L_276:
        /*0008*/ 	.byte	0x04, 0x17
        /*000a*/ 	.short	(.L_278 - .L_277)
.L_277:
        /*000c*/ 	.word	0x00000000
        /*0010*/ 	.short	0x0000
        /*0012*/ 	.short	0x0000
        /*0014*/ 	.byte	0x00, 0xf0, 0xe1, 0x10


	//----- nvinfo : EIATTR_SPARSE_MMA_MASK
	.align		4
.L_278:
        /*0018*/ 	.byte	0x03, 0x50
        /*001a*/ 	.short	0x0000


	//----- nvinfo : EIATTR_MAXREG_COUNT
	.align		4
        /*001c*/ 	.byte	0x03, 0x1b
        /*001e*/ 	.short	0x00ff


	//----- nvinfo : EIATTR_MERCURY_ISA_VERSION
	.align		4
        /*0020*/ 	.byte	0x03, 0x5f
        /*0022*/ 	.short	0x0101


	//----- nvinfo : EIATTR_VRC_CTA_INIT_COUNT
	.align		4
        /*0024*/ 	.byte	0x02, 0x4a
	.zero		1
	.zero		1


	//----- nvinfo : EIATTR_EXIT_INSTR_OFFSETS
	.align		4
        /*0028*/ 	.byte	0x04, 0x1c
        /*002a*/ 	.short	(.L_280 - .L_279)


	//   ....[0]....
.L_279:
        /*002c*/ 	.word	0x00000010


	//----- nvinfo : EIATTR_MAX_THREADS
	.align		4
.L_280:
        /*0030*/ 	.byte	0x04, 0x05
        /*0032*/ 	.short	(.L_282 - .L_281)
.L_281:
        /*0034*/ 	.word	0x00000080
        /*0038*/ 	.word	0x00000001
        /*003c*/ 	.word	0x00000001


	//----- nvinfo : EIATTR_CBANK_PARAM_SIZE
	.align		4
.L_282:
        /*0040*/ 	.byte	0x03, 0x19
        /*0042*/ 	.short	0x0438


	//----- nvinfo : EIATTR_PARAM_CBANK
	.align		4
        /*0044*/ 	.byte	0x04, 0x0a
        /*0046*/ 	.short	(.L_284 - .L_283)
	.align		4
.L_283:
        /*0048*/ 	.word	index@(.nv.constant0._ZN7cutlass13device_kernelIN5flash19enable_sm80_to_sm89INS1_16FlashAttnFwdSm80INS1_25CollectiveMainloopFwdSm80ILi4ELi1ELb0EN4cute5tupleIJNS5_1CILi128EEENS7_ILi48EEENS7_ILi96EEEEEELi96ENS_6half_tEfNS_4arch4Sm80ELb0ELb1ELb0ELb1ELb0ELb0ELb1ELb1EEENS1_21CollectiveEpilogueFwdINS6_IJS8_SA_S9_EEENS6_IJNS7_ILi1EEESI_SI_EEESC_SE_Li128ELb1ELb1ELb1ELb0EEENS1_36VarlenDynamicPersistentTileSchedulerILi128ELi48ELi128ELi128ELb1ELb1ELb0ELb1ELb0ELb1EEEEEEEEEvNT_6ParamsE)
        /*004c*/ 	.short	0x0380
        /*004e*/ 	.short	0x0438


	//----- nvinfo : EIATTR_SW_WAR
	.align		4
.L_284:
        /*0050*/ 	.byte	0x04, 0x36
        /*0052*/ 	.short	(.L_286 - .L_285)
.L_285:
        /*0054*/ 	.word	0x00000008
.L_286:


//--------------------- .nv.info._ZN7cutlass13device_kernelIN5flash19enable_sm80_to_sm89INS1_16FlashAttnFwdSm80INS1_25CollectiveMainloopFwdSm80ILi4ELi1ELb0EN4cute5tupleIJNS5_1CILi128EEENS7_ILi48EEENS7_ILi96EEEEEELi96ENS_6half_tEfNS_4arch4Sm80ELb0ELb1ELb0ELb1ELb0ELb1ELb1ELb1EEENS1_21CollectiveEpilogueFwdINS6_IJS8_SA_S9_EEENS6_IJNS7_ILi1EEESI_SI_EEESC_SE_Li128ELb1ELb1ELb1ELb0EEENS1_36VarlenDynamicPersistentTileSchedulerILi128ELi48ELi128ELi128ELb1ELb1ELb0ELb1ELb0ELb1EEEEEEEEEvNT_6ParamsE --------------------------
	.section	.nv.info._ZN7cutlass13device_kernelIN5flash19enable_sm80_to_sm89INS1_16FlashAttnFwdSm80INS1_25CollectiveMainloopFwdSm80ILi4ELi1ELb0EN4cute5tupleIJNS5_1CILi128EEENS7_ILi48EEENS7_ILi96EEEEEELi96ENS_6half_tEfNS_4arch4Sm80ELb0ELb1ELb0ELb1ELb0ELb1ELb1ELb1EEENS1_21CollectiveEpilogueFwdINS6_IJS8_SA_S9_EEENS6_IJNS7_ILi1EEESI_SI_EEESC_SE_Li128ELb1ELb1ELb1ELb0EEENS1_36VarlenDynamicPersistentTileSchedulerILi128ELi48ELi128ELi128ELb1ELb1ELb0ELb1ELb0ELb1EEEEEEEEEvNT_6ParamsE,"",@"SHT_CUDA_INFO"
	.sectionflags	@""
	.align	4


	//----- nvinfo : EIATTR_CUDA_API_VERSION
	.align		4
        /*0000*/ 	.byte	0x04, 0x37
        /*0002*/ 	.short	(.L_288 - .L_287)
.L_287:
        /*0004*/ 	.word	0x00000082


	//----- nvinfo : EIATTR_KPARAM_INFO
	.align		4
.L_288:
        /*0008*/ 	.byte	0x04, 0x17
        /*000a*/ 	.short	(.L_290 - .L_289)
.L_289:
        /*000c*/ 	.word	0x00000000
        /*0010*/ 	.short	0x0000
        /*0012*/ 	.short	0x0000
        /*0014*/ 	.byte	0x00, 0xf0, 0xe1, 0x10


	//----- nvinfo : EIATTR_SPARSE_MMA_MASK
	.align		4
.L_290:
        /*0018*/ 	.byte	0x03, 0x50
        /*001a*/ 	.short	0x0000


	//----- nvinfo : EIATTR_MAXREG_COUNT
	.align		4
        /*001c*/ 	.byte	0x03, 0x1b
        /*001e*/ 	.short	0x00ff


	//----- nvinfo : EIATTR_MERCURY_ISA_VERSION
	.align		4
        /*0020*/ 	.byte	0x03, 0x5f
        /*0022*/ 	.short	0x0101


	//----- nvinfo : EIATTR_VRC_CTA_INIT_COUNT
	.align		4
        /*0024*/ 	.byte	0x02, 0x4a
	.zero		1
	.zero		1


	//----- nvinfo : EIATTR_EXIT_INSTR_OFFSETS
	.align		4
        /*0028*/ 	.byte	0x04, 0x1c
        /*002a*/ 	.short	(.L_292 - .L_291)


	//   ....[0]....
.L_291:
        /*002c*/ 	.word	0x00000010


	//----- nvinfo : EIATTR_MAX_THREADS
	.align		4
.L_292:
        /*0030*/ 	.byte	0x04, 0x05
        /*0032*/ 	.short	(.L_294 - .L_293)
.L_293:
        /*0034*/ 	.word	0x00000080
        /*0038*/ 	.word	0x00000001
        /*003c*/ 	.word	0x00000001


	//----- nvinfo : EIATTR_CBANK_PARAM_SIZE
	.align		4
.L_294:
        /*0040*/ 	.byte	0x03, 0x19
        /*0042*/ 	.short	0x0438


	//----- nvinfo : EIATTR_PARAM_CBANK
	.align		4
        /*0044*/ 	.byte	0x04, 0x0a
        /*0046*/ 	.short	(.L_296 - .L_295)
	.align		4
.L_295:
        /*0048*/ 	.word	index@(.nv.constant0._ZN7cutlass13device_kernelIN5flash19enable_sm80_to_sm89INS1_16FlashAttnFwdSm80INS1_25CollectiveMainloopFwdSm80ILi4ELi1ELb0EN4cute5tupleIJNS5_1CILi128EEENS7_ILi48EEENS7_ILi96EEEEEELi96ENS_6half_tEfNS_4arch4Sm80ELb0ELb1ELb0ELb1ELb0ELb1ELb1ELb1EEENS1_21CollectiveEpilogueFwdINS6_IJS8_SA_S9_EEENS6_IJNS7_ILi1EEESI_SI_EEESC_SE_Li128ELb1ELb1ELb1ELb0EEENS1_36VarlenDynamicPersistentTileSchedulerILi128ELi48ELi128ELi128ELb1ELb1ELb0ELb1ELb0ELb1EEEEEEEEEvNT_6ParamsE)
        /*004c*/ 	.short	0x0380
        /*004e*/ 	.short	0x0438


	//----- nvinfo : EIATTR_SW_WAR
	.align		4
.L_296:
        /*0050*/ 	.byte	0x04, 0x36
        /*0052*/ 	.short	(.L_298 - .L_297)
.L_297:
        /*0054*/ 	.word	0x00000008
.L_298:


//--------------------- .nv.info._ZN7cutlass13device_kernelIN5flash19enable_sm80_to_sm89INS1_16FlashAttnFwdSm80INS1_25CollectiveMainloopFwdSm80ILi4ELi1ELb0EN4cute5tupleIJNS5_1CILi128EEENS7_ILi64EEENS7_ILi96EEEEEELi96ENS_6half_tEfNS_4arch4Sm80ELb1ELb0ELb0ELb0ELb0ELb0ELb1ELb1EEENS1_21CollectiveEpilogueFwdINS6_IJS8_SA_S9_EEENS6_IJNS7_ILi1EEESI_SI_EEESC_SE_Li128ELb0ELb1ELb1ELb0EEENS1_30DynamicPersistentTileSchedulerILi128ELi128ELb1ELb1ELb0EEEEEEEEEvNT_6ParamsE --------------------------
	.section	.nv.info._ZN7cutlass13device_kernelIN5flash19enable_sm80_to_sm89INS1_16FlashAttnFwdSm80INS1_25CollectiveMainloopFwdSm80ILi4ELi1ELb0EN4cute5tupleIJNS5_1CILi128EEENS7_ILi64EEENS7_ILi96EEEEEELi96ENS_6half_tEfNS_4arch4Sm80ELb1ELb0ELb0ELb0ELb0ELb0ELb1ELb1EEENS1_21CollectiveEpilogueFwdINS6_IJS8_SA_S9_EEENS6_IJNS7_ILi1EEESI_SI_EEESC_SE_Li128ELb0ELb1ELb1ELb0EEENS1_30DynamicPersistentTileSchedulerILi128ELi128ELb1ELb1ELb0EEEEEEEEEvNT_6ParamsE,"",@"SHT_CUDA_INFO"
	.sectionflags	@""
	.align	4


	//----- nvinfo : EIATTR_CUDA_API_VERSION
	.align		4
        /*0000*/ 	.byte	0x04, 0x37
        /*0002*/ 	.short	(.L_300 - .L_299)
.L_299:
        /*0004*/ 	.word	0x00000082


	//----- nvinfo : EIATTR_KPARAM_INFO
	.align		4
.L_300:
        /*0008*/ 	.byte	0x04, 0x17
        /*000a*/ 	.short	(.L_302 - .L_301)
.L_301:
        /*000c*/ 	.word	0x00000000
        /*0010*/ 	.short	0x0000
        /*0012*/ 	.short	0x0000
        /*0014*/ 	.byte	0x00, 0xf0, 0xa1, 0x10


	//----- nvinfo : EIATTR_SPARSE_MMA_MASK
	.align		4
.L_302:
        /*0018*/ 	.byte	0x03, 0x50
        /*001a*/ 	.short	0x0000


	//----- nvinfo : EIATTR_MAXREG_COUNT
	.align		4
        /*001c*/ 	.byte	0x03, 0x1b
        /*001e*/ 	.short	0x00ff


	//----- nvinfo : EIATTR_MERCURY_ISA_VERSION
	.align		4
        /*0020*/ 	.byte	0x03, 0x5f
        /*0022*/ 	.short	0x0101


	//----- nvinfo : EIATTR_VRC_CTA_INIT_COUNT
	.align		4
        /*0024*/ 	.byte	0x02, 0x4a
	.zero		1
	.zero		1


	//----- nvinfo : EIATTR_EXIT_INSTR_OFFSETS
	.align		4
        /*0028*/ 	.byte	0x04, 0x1c
        /*002a*/ 	.short	(.L_304 - .L_303)


	//   ....[0]....
.L_303:
        /*002c*/ 	.word	0x00000010


	//----- nvinfo : EIATTR_MAX_THREADS
	.align		4
.L_304:
        /*0030*/ 	.byte	0x04, 0x05
        /*0032*/ 	.short	(.L_306 - .L_305)
.L_305:
        /*0034*/ 	.word	0x00000080
        /*0038*/ 	.word	0x00000001
        /*003c*/ 	.word	0x00000001


	//----- nvinfo : EIATTR_CBANK_PARAM_SIZE
	.align		4
.L_306:
        /*0040*/ 	.byte	0x03, 0x19
        /*0042*/ 	.short	0x0428


	//----- nvinfo : EIATTR_PARAM_CBANK
	.align		4
        /*0044*/ 	.byte	0x04, 0x0a
        /*0046*/ 	.short	(.L_308 - .L_307)
	.align		4
.L_307:
        /*0048*/ 	.word	index@(.nv.constant0._ZN7cutlass13device_kernelIN5flash19enable_sm80_to_sm89INS1_16FlashAttnFwdSm80INS1_25CollectiveMainloopFwdSm80ILi4ELi1ELb0EN4cute5tupleIJNS5_1CILi128EEENS7_ILi64EEENS7_ILi96EEEEEELi96ENS_6half_tEfNS_4arch4Sm80ELb1ELb0ELb0ELb0ELb0ELb0ELb1ELb1EEENS1_21CollectiveEpilogueFwdINS6_IJS8_SA_S9_EEENS6_IJNS7_ILi1EEESI_SI_EEESC_SE_Li128ELb0ELb1ELb1ELb0EEENS1_30DynamicPersistentTileSchedulerILi128ELi128ELb1ELb1ELb0EEEEEEEEEvNT_6ParamsE)
        /*004c*/ 	.short	0x0380
        /*004e*/ 	.short	0x0428


	//----- nvinfo : EIATTR_SW_WAR
	.align		4
.L_308:
        /*0050*/ 	.byte	0x04, 0x36
        /*0052*/ 	.short	(.L_310 - .L_309)
.L_309:
        /*0054*/ 	.word	0x00000008
.L_310:


//--------------------- .nv.info._ZN7cutlass13device_kernelIN5flash19enable_sm80_to_sm89INS1_16FlashAttnFwdSm80INS1_25CollectiveMainloopFwdSm80ILi4ELi1ELb0EN4cute5tupleIJNS5_1CILi128EEENS7_ILi48EEENS7_ILi96EEEEEELi96ENS_6half_tEfNS_4arch4Sm80ELb1ELb0ELb0ELb1ELb0ELb0ELb1ELb1EEENS1_21CollectiveEpilogueFwdINS6_IJS8_SA_S9_EEENS6_IJNS7_ILi1EEESI_SI_EEESC_SE_Li128ELb1ELb1ELb1ELb0EEENS1_36VarlenDynamicPersistentTileSchedulerILi128ELi48ELi128ELi128ELb1ELb1ELb0ELb1ELb1ELb1EEEEEEEEEvNT_6ParamsE --------------------------
	.section	.nv.info._ZN7cutlass13device_kernelIN5flash19enable_sm80_to_sm89INS1_16FlashAttnFwdSm80INS1_25CollectiveMainloopFwdSm80ILi4ELi1ELb0EN4cute5tupleIJNS5_1CILi128EEENS7_ILi48EEENS7_ILi96EEEEEELi96ENS_6half_tEfNS_4arch4Sm80ELb1ELb0ELb0ELb1ELb0ELb0ELb1ELb1EEENS1_21CollectiveEpilogueFwdINS6_IJS8_SA_S9_EEENS6_IJNS7_ILi1EEESI_SI_EEESC_SE_Li128ELb1ELb1ELb1ELb0EEENS1_36VarlenDynamicPersistentTileSchedulerILi128ELi48ELi128ELi128ELb1ELb1ELb0ELb1ELb1ELb1EEEEEEEEEvNT_6ParamsE,"",@"SHT_CUDA_INFO"
	.sectionflags	@""
	.align	4


	//----- nvinfo : EIATTR_CUDA_API_VERSION
	.align		4
        /*0000*/ 	.byte	0x04, 0x37
        /*0002*/ 	.short	(.L_312 - .L_311)
.L_311:
        /*0004*/ 	.word	0x00000082


	//----- nvinfo : EIATTR_KPARAM_INFO
	.align		4
.L_312:
        /*0008*/ 	.byte	0x04, 0x17
        /*000a*/ 	.short	(.L_314 - .L_313)
.L_313:
        /*000c*/ 	.word	0x00000000
        /*0010*/ 	.short	0x0000
        /*0012*/ 	.short	0x0000
        /*0014*/ 	.byte	0x00, 0xf0, 0xe1, 0x10


	//----- nvinfo : EIATTR_SPARSE_MMA_MASK
	.align		4
.L_314:
        /*0018*/ 	.byte	0x03, 0x50
        /*001a*/ 	.short	0x0000


	//----- nvinfo : EIATTR_MAXREG_COUNT
	.align		4
        /*001c*/ 	.byte	0x03, 0x1b
        /*001e*/ 	.short	0x00ff


	//----- nvinfo : EIATTR_MERCURY_ISA_VERSION
	.align		4
        /*0020*/ 	.byte	0x03, 0x5f
        /*0022*/ 	.short	0x0101


	//----- nvinfo : EIATTR_VRC_CTA_INIT_COUNT
	.align		4
        /*0024*/ 	.byte	0x02, 0x4a
	.zero		1
	.zero		1


	//----- nvinfo : EIATTR_EXIT_INSTR_OFFSETS
	.align		4
        /*0028*/ 	.byte	0x04, 0x1c
        /*002a*/ 	.short	(.L_316 - .L_315)


	//   ....[0]....
.L_315:
        /*002c*/ 	.word	0x00000010


	//----- nvinfo : EIATTR_MAX_THREADS
	.align		4
.L_316:
        /*0030*/ 	.byte	0x04, 0x05
        /*0032*/ 	.short	(.L_318 - .L_317)
.L_317:
        /*0034*/ 	.word	0x00000080
        /*0038*/ 	.word	0x00000001
        /*003c*/ 	.word	0x00000001


	//----- nvinfo : EIATTR_CBANK_PARAM_SIZE
	.align		4
.L_318:
        /*0040*/ 	.byte	0x03, 0x19
        /*0042*/ 	.short	0x0438


	//----- nvinfo : EIATTR_PARAM_CBANK
	.align		4
        /*0044*/ 	.byte	0x04, 0x0a
        /*0046*/ 	.short	(.L_320 - .L_319)
	.align		4
.L_319:
        /*0048*/ 	.word	index@(.nv.constant0._ZN7cutlass13device_kernelIN5flash19enable_sm80_to_sm89INS1_16FlashAttnFwdSm80INS1_25CollectiveMainloopFwdSm80ILi4ELi1ELb0EN4cute5tupleIJNS5_1CILi128EEENS7_ILi48EEENS7_ILi96EEEEEELi96ENS_6half_tEfNS_4arch4Sm80ELb1ELb0ELb0ELb1ELb0ELb0ELb1ELb1EEENS1_21CollectiveEpilogueFwdINS6_IJS8_SA_S9_EEENS6_IJNS7_ILi1EEESI_SI_EEESC_SE_Li128ELb1ELb1ELb1ELb0EEENS1_36VarlenDynamicPersistentTileSchedulerILi128ELi48ELi128ELi128ELb1ELb1ELb0ELb1ELb1ELb1EEEEEEEEEvNT_6ParamsE)
        /*004c*/ 	.short	0x0380
        /*004e*/ 	.short	0x0438


	//----- nvinfo : EIATTR_SW_WAR
	.align		4
.L_320:
        /*0050*/ 	.byte	0x04, 0x36
        /*0052*/ 	.short	(.L_322 - .L_321)
.L_321:
        /*0054*/ 	.word	0x00000008
.L_322:


//--------------------- .nv.info._ZN7cutlass13device_kernelIN5flash19enable_sm80_to_sm89INS1_16FlashAttnFwdSm80INS1_25CollectiveMainloopFwdSm80ILi4ELi1ELb0EN4cute5tupleIJNS5_1CILi128EEENS7_ILi48EEENS7_ILi96EEEEEELi96ENS_6half_tEfNS_4arch4Sm80ELb1ELb0ELb0ELb1ELb0ELb1ELb1ELb1EEENS1_21CollectiveEpilogueFwdINS6_IJS8_SA_S9_EEENS6_IJNS7_ILi1EEESI_SI_EEESC_SE_Li128ELb1ELb1ELb1ELb0EEENS1_36VarlenDynamicPersistentTileSchedulerILi128ELi48ELi128ELi128ELb1ELb1ELb0ELb1ELb1ELb1EEEEEEEEEvNT_6ParamsE --------------------------
	.section	.nv.info._ZN7cutlass13device_kernelIN5flash19enable_sm80_to_sm89INS1_16FlashAttnFwdSm80INS1_25CollectiveMainloopFwdSm80ILi4ELi1ELb0EN4cute5tupleIJNS5_1CILi128EEENS7_ILi48EEENS7_ILi96EEEEEELi96ENS_6half_tEfNS_4arch4Sm80ELb1ELb0ELb0ELb1ELb0ELb1ELb1ELb1EEENS1_21CollectiveEpilogueFwdINS6_IJS8_SA_S9_EEENS6_IJNS7_ILi1EEESI_SI_EEESC_SE_Li128ELb1ELb1ELb1ELb0EEENS1_36VarlenDynamicPersistentTileSchedulerILi128ELi48ELi128ELi128ELb1ELb1ELb0ELb1ELb1ELb1EEEEEEEEEvNT_6ParamsE,"",@"SHT_CUDA_INFO"
	.sectionflags	@""
	.align	4


	//----- nvinfo : EIATTR_CUDA_API_VERSION
	.align		4
        /*0000*/ 	.byte	0x04, 0x37
        /*0002*/ 	.short	(.L_324 - .L_323)
.L_323:
        /*0004*/ 	.word	0x00000082


	//----- nvinfo : EIATTR_KPARAM_INFO
	.align		4
.L_324:
        /*0008*/ 	.byte	0x04, 0x17
        /*000a*/ 	.short	(.L_326 - .L_325)
.L_325:
        /*000c*/ 	.word	0x00000000
        /*0010*/ 	.short	0x0000
        /*0012*/ 	.short	0x0000
        /*0014*/ 	.byte	0x00, 0xf0, 0xe1, 0x10


	//----- nvinfo : EIATTR_SPARSE_MMA_MASK
	.align		4
.L_326:
        /*0018*/ 	.byte	0x03, 0x50
        /*001a*/ 	.short	0x0000


	//----- nvinfo : EIATTR_MAXREG_COUNT
	.align		4
        /*001c*/ 	.byte	0x03, 0x1b
        /*001e*/ 	.short	0x00ff


	//----- nvinfo : EIATTR_MERCURY_ISA_VERSION
	.align		4
        /*0020*/ 	.byte	0x03, 0x5f
        /*0022*/ 	.short	0x0101


	//----- nvinfo : EIATTR_VRC_CTA_INIT_COUNT
	.align		4
        /*0024*/ 	.byte	0x02, 0x4a
	.zero		1
	.zero		1


	//----- nvinfo : EIATTR_EXIT_INSTR_OFFSETS
	.align		4
        /*0028*/ 	.byte	0x04, 0x1c
        /*002a*/ 	.short	(.L_328 - .L_327)


	//   ....[0]....
.L_327:
        /*002c*/ 	.word	0x00000010


	//----- nvinfo : EIATTR_MAX_THREADS
	.align		4
.L_328:
        /*0030*/ 	.byte	0x04, 0x05
        /*0032*/ 	.short	(.L_330 - .L_329)
.L_329:
        /*0034*/ 	.word	0x00000080
        /*0038*/ 	.word	0x00000001
        /*003c*/ 	.word	0x00000001


	//----- nvinfo : EIATTR_CBANK_PARAM_SIZE
	.align		4
.L_330:
        /*0040*/ 	.byte	0x03, 0x19
        /*0042*/ 	.short	0x0438


	//----- nvinfo : EIATTR_PARAM_CBANK
	.align		4
        /*0044*/ 	.byte	0x04, 0x0a
        /*0046*/ 	.short	(.L_332 - .L_331)
	.align		4
.L_331:
        /*0048*/ 	.word	index@(.nv.constant0._ZN7cutlass13device_kernelIN5flash19enable_sm80_to_sm89INS1_16FlashAttnFwdSm80INS1_25CollectiveMainloopFwdSm80ILi4ELi1ELb0EN4cute5tupleIJNS5_1CILi128EEENS7_ILi48EEENS7_ILi96EEEEEELi96ENS_6half_tEfNS_4arch4Sm80ELb1ELb0ELb0ELb1ELb0ELb1ELb1ELb1EEENS1_21CollectiveEpilogueFwdINS6_IJS8_SA_S9_EEENS6_IJNS7_ILi1EEESI_SI_EEESC_SE_Li128ELb1ELb1ELb1ELb0EEENS1_36VarlenDynamicPersistentTileSchedulerILi128ELi48ELi128ELi128ELb1ELb1ELb0ELb1ELb1ELb1EEEEEEEEEvNT_6ParamsE)
        /*004c*/ 	.short	0x0380
        /*004e*/ 	.short	0x0438


	//----- nvinfo : EIATTR_SW_WAR
	.align		4
.L_332:
        /*0050*/ 	.byte	0x04, 0x36
        /*0052*/ 	.short	(.L_334 - .L_333)
.L_333:
        /*0054*/ 	.word	0x00000008
.L_334:


//--------------------- .nv.callgraph             --------------------------
	.section	.nv.callgraph,"",@"SHT_CUDA_CALLGRAPH"
	.align	4
	.sectionentsize	8
	.align		4
        /*0000*/ 	.word	0x00000000
	.align		4
        /*0004*/ 	.word	0xffffffff
	.align		4
        /*0008*/ 	.word	0x00000000
	.align		4
        /*000c*/ 	.word	0xfffffffe
	.align		4
        /*0010*/ 	.word	0x00000000
	.align		4
        /*0014*/ 	.word	0xfffffffd
	.align		4
        /*0018*/ 	.word	0x00000000
	.align		4
        /*001c*/ 	.word	0xfffffffc


//--------------------- .nv.constant4             --------------------------
	.section	.nv.constant4,"a",@progbits
	.align	8
	.align		8
.nv.constant4:
        /*0000*/ 	.dword	_ZN82_INTERNAL_2e67bb2b_46_flash_fwd_hdim96_fp16_split_softcapall_sm80_cu_49158569_36014cuda3std3__45__cpo5beginE
	.align		8
        /*0008*/ 	.dword	_ZN82_INTERNAL_2e67bb2b_46_flash_fwd_hdim96_fp16_split_softcapall_sm80_cu_49158569_36014cuda3std3__45__cpo3endE
	.align		8
        /*0010*/ 	.dword	_ZN82_INTERNAL_2e67bb2b_46_flash_fwd_hdim96_fp16_split_softcapall_sm80_cu_49158569_36014cuda3std3__45__cpo6cbeginE
	.align		8
        /*0018*/ 	.dword	_ZN82_INTERNAL_2e67bb2b_46_flash_fwd_hdim96_fp16_split_softcapall_sm80_cu_49158569_36014cuda3std3__45__cpo4cendE
	.align		8
        /*0020*/ 	.dword	_ZN82_INTERNAL_2e67bb2b_46_flash_fwd_hdim96_fp16_split_softcapall_sm80_cu_49158569_36014cuda3std3__484_GLOBAL__N__2e67bb2b_46_flash_fwd_hdim96_fp16_split_softcapall_sm80_cu_49158569_36016ignoreE
	.align		8
        /*0028*/ 	.dword	_ZN82_INTERNAL_2e67bb2b_46_flash_fwd_hdim96_fp16_split_softcapall_sm80_cu_49158569_36014cuda3std3__419piecewise_constructE
	.align		8
        /*0030*/ 	.dword	_ZN82_INTERNAL_2e67bb2b_46_flash_fwd_hdim96_fp16_split_softcapall_sm80_cu_49158569_36014cuda3std3__48in_placeE
	.align		8
        /*0038*/ 	.dword	_ZN82_INTERNAL_2e67bb2b_46_flash_fwd_hdim96_fp16_split_softcapall_sm80_cu_49158569_36014cuda3std6ranges3__45__cpo4swapE
	.align		8
        /*0040*/ 	.dword	_ZN82_INTERNAL_2e67bb2b_46_flash_fwd_hdim96_fp16_split_softcapall_sm80_cu_49158569_36014cuda3std6ranges3__45__cpo9iter_moveE
	.align		8
        /*0048*/ 	.dword	_ZN82_INTERNAL_2e67bb2b_46_flash_fwd_hdim96_fp16_split_softcapall_sm80_cu_49158569_36014cute7productE
	.align		8
        /*0050*/ 	.dword	_ZN82_INTERNAL_2e67bb2b_46_flash_fwd_hdim96_fp16_split_softcapall_sm80_cu_49158569_36014cute1_E


//--------------------- .text._ZN7cutlass13device_kernelIN5flash19enable_sm80_to_sm89INS1_16FlashAttnFwdSm80INS1_25CollectiveMainloopFwdSm80ILi4ELi1ELb0EN4cute5tupleIJNS5_1CILi128EEENS7_ILi64EEENS7_ILi96EEEEEELi96ENS_6half_tEfNS_4arch4Sm80ELb0ELb0ELb1ELb0ELb0ELb0ELb1ELb1EEENS1_21CollectiveEpilogueFwdINS6_IJS8_SA_S9_EEENS6_IJNS7_ILi1EEESI_SI_EEESC_SE_Li128ELb0ELb1ELb1ELb0EEENS1_19SingleTileSchedulerILb0ELb1ELb1ELi128EEEEEEEEEvNT_6ParamsE --------------------------
	.section	.text._ZN7cutlass13device_kernelIN5flash19enable_sm80_to_sm89INS1_16FlashAttnFwdSm80INS1_25CollectiveMainloopFwdSm80ILi4ELi1ELb0EN4cute5tupleIJNS5_1CILi128EEENS7_ILi64EEENS7_ILi96EEEEEELi96ENS_6half_tEfNS_4arch4Sm80ELb0ELb0ELb1ELb0ELb0ELb0ELb1ELb1EEENS1_21CollectiveEpilogueFwdINS6_IJS8_SA_S9_EEENS6_IJNS7_ILi1EEESI_SI_EEESC_SE_Li128ELb0ELb1ELb1ELb0EEENS1_19SingleTileSchedulerILb0ELb1ELb1ELi128EEEEEEEEEvNT_6ParamsE,"ax",@progbits
	.align	128
.text._ZN7cutlass13device_kernelIN5flash19enable_sm80_to_sm89INS1_16FlashAttnFwdSm80INS1_25CollectiveMainloopFwdSm80ILi4ELi1ELb0EN4cute5tupleIJNS5_1CILi128EEENS7_ILi64EEENS7_ILi96EEEEEELi96ENS_6half_tEfNS_4arch4Sm80ELb0ELb0ELb1ELb0ELb0ELb0ELb1ELb1EEENS1_21CollectiveEpilogueFwdINS6_IJS8_SA_S9_EEENS6_IJNS7_ILi1EEESI_SI_EEESC_SE_Li128ELb0ELb1ELb1ELb0EEENS1_19SingleTileSchedulerILb0ELb1ELb1ELi128EEEEEEEEEvNT_6ParamsE:
        .type           _ZN7cutlass13device_kernelIN5flash19enable_sm80_to_sm89INS1_16FlashAttnFwdSm80INS1_25CollectiveMainloopFwdSm80ILi4ELi1ELb0EN4cute5tupleIJNS5_1CILi128EEENS7_ILi64EEENS7_ILi96EEEEEELi96ENS_6half_tEfNS_4arch4Sm80ELb0ELb0ELb1ELb0ELb0ELb0ELb1ELb1EEENS1_21CollectiveEpilogueFwdINS6_IJS8_SA_S9_EEENS6_IJNS7_ILi1EEESI_SI_EEESC_SE_Li128ELb0ELb1ELb1ELb0EEENS1_19SingleTileSchedulerILb0ELb1ELb1ELi128EEEEEEEEEvNT_6ParamsE,@function
        .size           _ZN7cutlass13device_kernelIN5flash19enable_sm80_to_sm89INS1_16FlashAttnFwdSm80INS1_25CollectiveMainloopFwdSm80ILi4ELi1ELb0EN4cute5tupleIJNS5_1CILi128EEENS7_ILi64EEENS7_ILi96EEEEEELi96ENS_6half_tEfNS_4arch4Sm80ELb0ELb0ELb1ELb0ELb0ELb0ELb1ELb1EEENS1_21CollectiveEpilogueFwdINS6_IJS8_SA_S9_EEENS6_IJNS7_ILi1EEESI_SI_EEESC_SE_Li128ELb0ELb1ELb1ELb0EEENS1_19SingleTileSchedulerILb0ELb1ELb1ELi128EEEEEEEEEvNT_6ParamsE,(.L_x_18 - _ZN7cutlass13device_kernelIN5flash19enable_sm80_to_sm89INS1_16FlashAttnFwdSm80INS1_25CollectiveMainloopFwdSm80ILi4ELi1ELb0EN4cute5tupleIJNS5_1CILi128EEENS7_ILi64EEENS7_ILi96EEEEEELi96ENS_6half_tEfNS_4arch4Sm80ELb0ELb0ELb1ELb0ELb0ELb0ELb1ELb1EEENS1_21CollectiveEpilogueFwdINS6_IJS8_SA_S9_EEENS6_IJNS7_ILi1EEESI_SI_EEESC_SE_Li128ELb0ELb1ELb1ELb0EEENS1_19SingleTileSchedulerILb0ELb1ELb1ELi128EEEEEEEEEvNT_6ParamsE)
        .other          _ZN7cutlass13device_kernelIN5flash19enable_sm80_to_sm89INS1_16FlashAttnFwdSm80INS1_25CollectiveMainloopFwdSm80ILi4ELi1ELb0EN4cute5tupleIJNS5_1CILi128EEENS7_ILi64EEENS7_ILi96EEEEEELi96ENS_6half_tEfNS_4arch4Sm80ELb0ELb0ELb1ELb0ELb0ELb0ELb1ELb1EEENS1_21CollectiveEpilogueFwdINS6_IJS8_SA_S9_EEENS6_IJNS7_ILi1EEESI_SI_EEESC_SE_Li128ELb0ELb1ELb1ELb0EEENS1_19SingleTileSchedulerILb0ELb1ELb1ELi128EEEEEEEEEvNT_6ParamsE,@"STO_CUDA_ENTRY STV_DEFAULT"
_ZN7cutlass13device_kernelIN5flash19enable_sm80_to_sm89INS1_16FlashAttnFwdSm80INS1_25CollectiveMainloopFwdSm80ILi4ELi1ELb0EN4cute5tupleIJNS5_1CILi128EEENS7_ILi64EEENS7_ILi96EEEEEELi96ENS_6half_tEfNS_4arch4Sm80ELb0ELb0ELb1ELb0ELb0ELb0ELb1ELb1EEENS1_21CollectiveEpilogueFwdINS6_IJS8_SA_S9_EEENS6_IJNS7_ILi1EEESI_SI_EEESC_SE_Li128ELb0ELb1ELb1ELb0EEENS1_19SingleTileSchedulerILb0ELb1ELb1ELi128EEEEEEEEEvNT_6ParamsE:
[----:B------:R-:W-:Y:S01]  /*0000*/  LDC R1, c[0x0][0x37c] ;  /* 0x0000df00ff017b82 */ /* 0x000fe20000000800 */
[----:B------:R-:W-:Y:S05]  /*0010*/  EXIT ;  /* 0x000000000000794d */ /* 0x000fea0003800000 */
.L_x_0:
[----:B------:R-:W-:-:S00]  /*0020*/  BRA `(.L_x_0) ;  /* 0xfffffffc00fc7947 */ /* 0x000fc0000383ffff */
[----:B------:R-:W-:-:S00]  /*0030*/  NOP ;  /* 0x0000000000007918 */ /* 0x000fc00000000000 */
        /* <DEDUP_REMOVED lines=12> */
.L_x_18:


//--------------------- .text._ZN7cutlass13device_kernelIN5flash19enable_sm80_to_sm89INS1_16FlashAttnFwdSm80INS1_25CollectiveMainloopFwdSm80ILi4ELi1ELb0EN4cute5tupleIJNS5_1CILi128EEENS7_ILi48EEENS7_ILi96EEEEEELi96ENS_6half_tEfNS_4arch4Sm80ELb0ELb0ELb1ELb1ELb0ELb0ELb1ELb1EEENS1_21CollectiveEpilogueFwdINS6_IJS8_SA_S9_EEENS6_IJNS7_ILi1EEESI_SI_EEESC_SE_Li128ELb1ELb1ELb1ELb0EEENS1_36VarlenDynamicPersistentTileSchedulerILi128ELi48ELi128ELi128ELb1ELb1ELb0ELb0ELb1ELb1EEEEEEEEEvNT_6ParamsE --------------------------
	.section	.text._ZN7cutlass13device_kernelIN5flash19enable_sm80_to_sm89INS1_16FlashAttnFwdSm80INS1_25CollectiveMainloopFwdSm80ILi4ELi1ELb0EN4cute5tupleIJNS5_1CILi128EEENS7_ILi48EEENS7_ILi96EEEEEELi96ENS_6half_tEfNS_4arch4Sm80ELb0ELb0ELb1ELb1ELb0ELb0ELb1ELb1EEENS1_21CollectiveEpilogueFwdINS6_IJS8_SA_S9_EEENS6_IJNS7_ILi1EEESI_SI_EEESC_SE_Li128ELb1ELb1ELb1ELb0EEENS1_36VarlenDynamicPersistentTileSchedulerILi128ELi48ELi128ELi128ELb1ELb1ELb0ELb0ELb1ELb1EEEEEEEEEvNT_6ParamsE,"ax",@progbits
	.align	128
.text._ZN7cutlass13device_kernelIN5flash19enable_sm80_to_sm89INS1_16FlashAttnFwdSm80INS1_25CollectiveMainloopFwdSm80ILi4ELi1ELb0EN4cute5tupleIJNS5_1CILi128EEENS7_ILi48EEENS7_ILi96EEEEEELi96ENS_6half_tEfNS_4arch4Sm80ELb0ELb0ELb1ELb1ELb0ELb0ELb1ELb1EEENS1_21CollectiveEpilogueFwdINS6_IJS8_SA_S9_EEENS6_IJNS7_ILi1EEESI_SI_EEESC_SE_Li128ELb1ELb1ELb1ELb0EEENS1_36VarlenDynamicPersistentTileSchedulerILi128ELi48ELi128ELi128ELb1ELb1ELb0ELb0ELb1ELb1EEEEEEEEEvNT_6ParamsE:
        .type           _ZN7cutlass13device_kernelIN5flash19enable_sm80_to_sm89INS1_16FlashAttnFwdSm80INS1_25CollectiveMainloopFwdSm80ILi4ELi1ELb0EN4cute5tupleIJNS5_1CILi128EEENS7_ILi48EEENS7_ILi96EEEEEELi96ENS_6half_tEfNS_4arch4Sm80ELb0ELb0ELb1ELb1ELb0ELb0ELb1ELb1EEENS1_21CollectiveEpilogueFwdINS6_IJS8_SA_S9_EEENS6_IJNS7_ILi1EEESI_SI_EEESC_SE_Li128ELb1ELb1ELb1ELb0EEENS1_36VarlenDynamicPersistentTileSchedulerILi128ELi48ELi128ELi128ELb1ELb1ELb0ELb0ELb1ELb1EEEEEEEEEvNT_6ParamsE,@function
        .size           _ZN7cutlass13device_kernelIN5flash19enable_sm80_to_sm89INS1_16FlashAttnFwdSm80INS1_25CollectiveMainloopFwdSm80ILi4ELi1ELb0EN4cute5tupleIJNS5_1CILi128EEENS7_ILi48EEENS7_ILi96EEEEEELi96ENS_6half_tEfNS_4arch4Sm80ELb0ELb0ELb1ELb1ELb0ELb0ELb1ELb1EEENS1_21CollectiveEpilogueFwdINS6_IJS8_SA_S9_EEENS6_IJNS7_ILi1EEESI_SI_EEESC_SE_Li128ELb1ELb1ELb1ELb0EEENS1_36VarlenDynamicPersistentTileSchedulerILi128ELi48ELi128ELi128ELb1ELb1ELb0ELb0ELb1ELb1EEEEEEEEEvNT_6ParamsE,(.L_x_19 - _ZN7cutlass13device_kernelIN5flash19enable_sm80_to_sm89INS1_16FlashAttnFwdSm80INS1_25CollectiveMainloopFwdSm80ILi4ELi1ELb0EN4cute5tupleIJNS5_1CILi128EEENS7_ILi48EEENS7_ILi96EEEEEELi96ENS_6half_tEfNS_4arch4Sm80ELb0ELb0ELb1ELb1ELb0ELb0ELb1ELb1EEENS1_21CollectiveEpilogueFwdINS6_IJS8_SA_S9_EEENS6_IJNS7_ILi1EEESI_SI_EEESC_SE_Li128ELb1ELb1ELb1ELb0EEENS1_36VarlenDynamicPersistentTileSchedulerILi128ELi48ELi128ELi128ELb1ELb1ELb0ELb0ELb1ELb1EEEEEEEEEvNT_6ParamsE)
        .other          _ZN7cutlass13device_kernelIN5flash19enable_sm80_to_sm89INS1_16FlashAttnFwdSm80INS1_25CollectiveMainloopFwdSm80ILi4ELi1ELb0EN4cute5tupleIJNS5_1CILi128EEENS7_ILi48EEENS7_ILi96EEEEEELi96ENS_6half_tEfNS_4arch4Sm80ELb0ELb0ELb1ELb1ELb0ELb0ELb1ELb1EEENS1_21CollectiveEpilogueFwdINS6_IJS8_SA_S9_EEENS6_IJNS7_ILi1EEESI_SI_EEESC_SE_Li128ELb1ELb1ELb1ELb0EEENS1_36VarlenDynamicPersistentTileSchedulerILi128ELi48ELi128ELi128ELb1ELb1ELb0ELb0ELb1ELb1EEEEEEEEEvNT_6ParamsE,@"STO_CUDA_ENTRY STV_DEFAULT"
_ZN7cutlass13device_kernelIN5flash19enable_sm80_to_sm89INS1_16FlashAttnFwdSm80INS1_25CollectiveMainloopFwdSm80ILi4ELi1ELb0EN4cute5tupleIJNS5_1CILi128EEENS7_ILi48EEENS7_ILi96EEEEEELi96ENS_6half_tEfNS_4arch4Sm80ELb0ELb0ELb1ELb1ELb0ELb0ELb1ELb1EEENS1_21CollectiveEpilogueFwdINS6_IJS8_SA_S9_EEENS6_IJNS7_ILi1EEESI_SI_EEESC_SE_Li128ELb1ELb1ELb1ELb0EEENS1_36VarlenDynamicPersistentTileSchedulerILi128ELi48ELi128ELi128ELb1ELb1ELb0ELb0ELb1ELb1EEEEEEEEEvNT_6ParamsE:
[----:B------:R-:W-:Y:S01]  /*0000*/  LDC R1, c[0x0][0x37c] ;  /* 0x0000df00ff017b82 */ /* 0x000fe20000000800 */
[----:B------:R-:W-:Y:S05]  /*0010*/  EXIT ;  /* 0x000000000000794d */ /* 0x000fea0003800000 */
.L_x_1:
        /* <DEDUP_REMOVED lines=14> */
.L_x_19:


//--------------------- .text._ZN7cutlass13device_kernelIN5flash19enable_sm80_to_sm89INS1_16FlashAttnFwdSm80INS1_25CollectiveMainloopFwdSm80ILi4ELi1ELb0EN4cute5tupleIJNS5_1CILi128EEENS7_ILi48EEENS7_ILi96EEEEEELi96ENS_6half_tEfNS_4arch4Sm80ELb0ELb0ELb1ELb1ELb0ELb1ELb1ELb1EEENS1_21CollectiveEpilogueFwdINS6_IJS8_SA_S9_EEENS6_IJNS7_ILi1EEESI_SI_EEESC_SE_Li128ELb1ELb1ELb1ELb0EEENS1_36VarlenDynamicPersistentTileSchedulerILi128ELi48ELi128ELi128ELb1ELb1ELb0ELb0ELb1ELb1EEEEEEEEEvNT_6ParamsE --------------------------
	.section	.text._ZN7cutlass13device_kernelIN5flash19enable_sm80_to_sm89INS1_16FlashAttnFwdSm80INS1_25CollectiveMainloopFwdSm80ILi4ELi1ELb0EN4cute5tupleIJNS5_1CILi128EEENS7_ILi48EEENS7_ILi96EEEEEELi96ENS_6half_tEfNS_4arch4Sm80ELb0ELb0ELb1ELb1ELb0ELb1ELb1ELb1EEENS1_21CollectiveEpilogueFwdINS6_IJS8_SA_S9_EEENS6_IJNS7_ILi1EEESI_SI_EEESC_SE_Li128ELb1ELb1ELb1ELb0EEENS1_36VarlenDynamicPersistentTileSchedulerILi128ELi48ELi128ELi128ELb1ELb1ELb0ELb0ELb1ELb1EEEEEEEEEvNT_6ParamsE,"ax",@progbits
	.align	128
.text._ZN7cutlass13device_kernelIN5flash19enable_sm80_to_sm89INS1_16FlashAttnFwdSm80INS1_25CollectiveMainloopFwdSm80ILi4ELi1ELb0EN4cute5tupleIJNS5_1CILi128EEENS7_ILi48EEENS7_ILi96EEEEEELi96ENS_6half_tEfNS_4arch4Sm80ELb0ELb0ELb1ELb1ELb0ELb1ELb1ELb1EEENS1_21CollectiveEpilogueFwdINS6_IJS8_SA_S9_EEENS6_IJNS7_ILi1EEESI_SI_EEESC_SE_Li128ELb1ELb1ELb1ELb0EEENS1_36VarlenDynamicPersistentTileSchedulerILi128ELi48ELi128ELi128ELb1ELb1ELb0ELb0ELb1ELb1EEEEEEEEEvNT_6ParamsE:
        .type           _ZN7cutlass13device_kernelIN5flash19enable_sm80_to_sm89INS1_16FlashAttnFwdSm80INS1_25CollectiveMainloopFwdSm80ILi4ELi1ELb0EN4cute5tupleIJNS5_1CILi128EEENS7_ILi48EEENS7_ILi96EEEEEELi96ENS_6half_tEfNS_4arch4Sm80ELb0ELb0ELb1ELb1ELb0ELb1ELb1ELb1EEENS1_21CollectiveEpilogueFwdINS6_IJS8_SA_S9_EEENS6_IJNS7_ILi1EEESI_SI_EEESC_SE_Li128ELb1ELb1ELb1ELb0EEENS1_36VarlenDynamicPersistentTileSchedulerILi128ELi48ELi128ELi128ELb1ELb1ELb0ELb0ELb1ELb1EEEEEEEEEvNT_6ParamsE,@function
        .size           _ZN7cutlass13device_kernelIN5flash19enable_sm80_to_sm89INS1_16FlashAttnFwdSm80INS1_25CollectiveMainloopFwdSm80ILi4ELi1ELb0EN4cute5tupleIJNS5_1CILi128EEENS7_ILi48EEENS7_ILi96EEEEEELi96ENS_6half_tEfNS_4arch4Sm80ELb0ELb0ELb1ELb1ELb0ELb1ELb1ELb1EEENS1_21CollectiveEpilogueFwdINS6_IJS8_SA_S9_EEENS6_IJNS7_ILi1EEESI_SI_EEESC_SE_Li128ELb1ELb1ELb1ELb0EEENS1_36VarlenDynamicPersistentTileSchedulerILi128ELi48ELi128ELi128ELb1ELb1ELb0ELb0ELb1ELb1EEEEEEEEEvNT_6ParamsE,(.L_x_20 - _ZN7cutlass13device_kernelIN5flash19enable_sm80_to_sm89INS1_16FlashAttnFwdSm80INS1_25CollectiveMainloopFwdSm80ILi4ELi1ELb0EN4cute5tupleIJNS5_1CILi128EEENS7_ILi48EEENS7_ILi96EEEEEELi96ENS_6half_tEfNS_4arch4Sm80ELb0ELb0ELb1ELb1ELb0ELb1ELb1ELb1EEENS1_21CollectiveEpilogueFwdINS6_IJS8_SA_S9_EEENS6_IJNS7_ILi1EEESI_SI_EEESC_SE_Li128ELb1ELb1ELb1ELb0EEENS1_36VarlenDynamicPersistentTileSchedulerILi128ELi48ELi128ELi128ELb1ELb1ELb0ELb0ELb1ELb1EEEEEEEEEvNT_6ParamsE)
        .other          _ZN7cutlass13device_kernelIN5flash19enable_sm80_to_sm89INS1_16FlashAttnFwdSm80INS1_25CollectiveMainloopFwdSm80ILi4ELi1ELb0EN4cute5tupleIJNS5_1CILi128EEENS7_ILi48EEENS7_ILi96EEEEEELi96ENS_6half_tEfNS_4arch4Sm80ELb0ELb0ELb1ELb1ELb0ELb1ELb1ELb1EEENS1_21CollectiveEpilogueFwdINS6_IJS8_SA_S9_EEENS6_IJNS7_ILi1EEESI_SI_EEESC_SE_Li128ELb1ELb1ELb1ELb0EEENS1_36VarlenDynamicPersistentTileSchedulerILi128ELi48ELi128ELi128ELb1ELb1ELb0ELb0ELb1ELb1EEEEEEEEEvNT_6ParamsE,@"STO_CUDA_ENTRY STV_DEFAULT"
_ZN7cutlass13device_kernelIN5flash19enable_sm80_to_sm89INS1_16FlashAttnFwdSm80INS1_25CollectiveMainloopFwdSm80ILi4ELi1ELb0EN4cute5tupleIJNS5_1CILi128EEENS7_ILi48EEENS7_ILi96EEEEEELi96ENS_6half_tEfNS_4arch4Sm80ELb0ELb0ELb1ELb1ELb0ELb1ELb1ELb1EEENS1_21CollectiveEpilogueFwdINS6_IJS8_SA_S9_EEENS6_IJNS7_ILi1EEESI_SI_EEESC_SE_Li128ELb1ELb1ELb1ELb0EEENS1_36VarlenDynamicPersistentTileSchedulerILi128ELi48ELi128ELi128ELb1ELb1ELb0ELb0ELb1ELb1EEEEEEEEEvNT_6ParamsE:
[----:B------:R-:W-:Y:S01]  /*0000*/  LDC R1, c[0x0][0x37c] ;  /* 0x0000df00ff017b82 */ /* 0x000fe20000000800 */
[----:B------:R-:W-:Y:S05]  /*0010*/  EXIT ;  /* 0x000000000000794d */ /* 0x000fea0003800000 */
.L_x_2:
        /* <DEDUP_REMOVED lines=14> */
.L_x_20:


//--------------------- .text._ZN7cutlass13device_kernelIN5flash19enable_sm80_to_sm89INS1_16FlashAttnFwdSm80INS1_25CollectiveMainloopFwdSm80ILi4ELi1ELb0EN4cute5tupleIJNS5_1CILi128EEENS7_ILi48EEENS7_ILi96EEEEEELi96ENS_6half_tEfNS_4arch4Sm80ELb0ELb1ELb1ELb0ELb0ELb0ELb1ELb1EEENS1_21CollectiveEpilogueFwdINS6_IJS8_SA_S9_EEENS6_IJNS7_ILi1EEESI_SI_EEESC_SE_Li128ELb0ELb1ELb1ELb0EEENS1_19SingleTileSchedulerILb0ELb1ELb1ELi128EEEEEEEEEvNT_6ParamsE --------------------------
	.section	.text._ZN7cutlass13device_kernelIN5flash19enable_sm80_to_sm89INS1_16FlashAttnFwdSm80INS1_25CollectiveMainloopFwdSm80ILi4ELi1ELb0EN4cute5tupleIJNS5_1CILi128EEENS7_ILi48EEENS7_ILi96EEEEEELi96ENS_6half_tEfNS_4arch4Sm80ELb0ELb1ELb1ELb0ELb0ELb0ELb1ELb1EEENS1_21CollectiveEpilogueFwdINS6_IJS8_SA_S9_EEENS6_IJNS7_ILi1EEESI_SI_EEESC_SE_Li128ELb0ELb1ELb1ELb0EEENS1_19SingleTileSchedulerILb0ELb1ELb1ELi128EEEEEEEEEvNT_6ParamsE,"ax",@progbits
	.align	128
.text._ZN7cutlass13device_kernelIN5flash19enable_sm80_to_sm89INS1_16FlashAttnFwdSm80INS1_25CollectiveMainloopFwdSm80ILi4ELi1ELb0EN4cute5tupleIJNS5_1CILi128EEENS7_ILi48EEENS7_ILi96EEEEEELi96ENS_6half_tEfNS_4arch4Sm80ELb0ELb1ELb1ELb0ELb0ELb0ELb1ELb1EEENS1_21CollectiveEpilogueFwdINS6_IJS8_SA_S9_EEENS6_IJNS7_ILi1EEESI_SI_EEESC_SE_Li128ELb0ELb1ELb1ELb0EEENS1_19SingleTileSchedulerILb0ELb1ELb1ELi128EEEEEEEEEvNT_6ParamsE:
        .type           _ZN7cutlass13device_kernelIN5flash19enable_sm80_to_sm89INS1_16FlashAttnFwdSm80INS1_25CollectiveMainloopFwdSm80ILi4ELi1ELb0EN4cute5tupleIJNS5_1CILi128EEENS7_ILi48EEENS7_ILi96EEEEEELi96ENS_6half_tEfNS_4arch4Sm80ELb0ELb1ELb1ELb0ELb0ELb0ELb1ELb1EEENS1_21CollectiveEpilogueFwdINS6_IJS8_SA_S9_EEENS6_IJNS7_ILi1EEESI_SI_EEESC_SE_Li128ELb0ELb1ELb1ELb0EEENS1_19SingleTileSchedulerILb0ELb1ELb1ELi128EEEEEEEEEvNT_6ParamsE,@function
        .size           _ZN7cutlass13device_kernelIN5flash19enable_sm80_to_sm89INS1_16FlashAttnFwdSm80INS1_25CollectiveMainloopFwdSm80ILi4ELi1ELb0EN4cute5tupleIJNS5_1CILi128EEENS7_ILi48EEENS7_ILi96EEEEEELi96ENS_6half_tEfNS_4arch4Sm80ELb0ELb1ELb1ELb0ELb0ELb0ELb1ELb1EEENS1_21CollectiveEpilogueFwdINS6_IJS8_SA_S9_EEENS6_IJNS7_ILi1EEESI_SI_EEESC_SE_Li128ELb0ELb1ELb1ELb0EEENS1_19SingleTileSchedulerILb0ELb1ELb1ELi128EEEEEEEEEvNT_6ParamsE,(.L_x_21 - _ZN7cutlass13device_kernelIN5flash19enable_sm80_to_sm89INS1_16FlashAttnFwdSm80INS1_25CollectiveMainloopFwdSm80ILi4ELi1ELb0EN4cute5tupleIJNS5_1CILi128EEENS7_ILi48EEENS7_ILi96EEEEEELi96ENS_6half_tEfNS_4arch4Sm80ELb0ELb1ELb1ELb0ELb0ELb0ELb1ELb1EEENS1_21CollectiveEpilogueFwdINS6_IJS8_SA_S9_EEENS6_IJNS7_ILi1EEESI_SI_EEESC_SE_Li128ELb0ELb1ELb1ELb0EEENS1_19SingleTileSchedulerILb0ELb1ELb1ELi128EEEEEEEEEvNT_6ParamsE)
        .other          _ZN7cutlass13device_kernelIN5flash19enable_sm80_to_sm89INS1_16FlashAttnFwdSm80INS1_25CollectiveMainloopFwdSm80ILi4ELi1ELb0EN4cute5tupleIJNS5_1CILi128EEENS7_ILi48EEENS7_ILi96EEEEEELi96ENS_6half_tEfNS_4arch4Sm80ELb0ELb1ELb1ELb0ELb0ELb0ELb1ELb1EEENS1_21CollectiveEpilogueFwdINS6_IJS8_SA_S9_EEENS6_IJNS7_ILi1EEESI_SI_EEESC_SE_Li128ELb0ELb1ELb1ELb0EEENS1_19SingleTileSchedulerILb0ELb1ELb1ELi128EEEEEEEEEvNT_6ParamsE,@"STO_CUDA_ENTRY STV_DEFAULT"
_ZN7cutlass13device_kernelIN5flash19enable_sm80_to_sm89INS1_16FlashAttnFwdSm80INS1_25CollectiveMainloopFwdSm80ILi4ELi1ELb0EN4cute5tupleIJNS5_1CILi128EEENS7_ILi48EEENS7_ILi96EEEEEELi96ENS_6half_tEfNS_4arch4Sm80ELb0ELb1ELb1ELb0ELb0ELb0ELb1ELb1EEENS1_21CollectiveEpilogueFwdINS6_IJS8_SA_S9_EEENS6_IJNS7_ILi1EEESI_SI_EEESC_SE_Li128ELb0ELb1ELb1ELb0EEENS1_19SingleTileSchedulerILb0ELb1ELb1ELi128EEEEEEEEEvNT_6ParamsE:
[----:B------:R-:W-:Y:S01]  /*0000*/  LDC R1, c[0x0][0x37c] ;  /* 0x0000df00ff017b82 */ /* 0x000fe20000000800 */
[----:B------:R-:W-:Y:S05]  /*0010*/  EXIT ;  /* 0x000000000000794d */ /* 0x000fea0003800000 */
.L_x_3:
        /* <DEDUP_REMOVED lines=14> */
.L_x_21:


//--------------------- .text._ZN7cutlass13device_kernelIN5flash19enable_sm80_to_sm89INS1_16FlashAttnFwdSm80INS1_25CollectiveMainloopFwdSm80ILi4ELi1ELb0EN4cute5tupleIJNS5_1CILi128EEENS7_ILi48EEENS7_ILi96EEEEEELi96ENS_6half_tEfNS_4arch4Sm80ELb0ELb1ELb1ELb1ELb0ELb0ELb1ELb1EEENS1_21CollectiveEpilogueFwdINS6_IJS8_SA_S9_EEENS6_IJNS7_ILi1EEESI_SI_EEESC_SE_Li128ELb1ELb1ELb1ELb0EEENS1_36VarlenDynamicPersistentTileSchedulerILi128ELi48ELi128ELi128ELb1ELb1ELb0ELb1ELb0ELb1EEEEEEEEEvNT_6ParamsE --------------------------
	.section	.text._ZN7cutlass13device_kernelIN5flash19enable_sm80_to_sm89INS1_16FlashAttnFwdSm80INS1_25CollectiveMainloopFwdSm80ILi4ELi1ELb0EN4cute5tupleIJNS5_1CILi128EEENS7_ILi48EEENS7_ILi96EEEEEELi96ENS_6half_tEfNS_4arch4Sm80ELb0ELb1ELb1ELb1ELb0ELb0ELb1ELb1EEENS1_21CollectiveEpilogueFwdINS6_IJS8_SA_S9_EEENS6_IJNS7_ILi1EEESI_SI_EEESC_SE_Li128ELb1ELb1ELb1ELb0EEENS1_36VarlenDynamicPersistentTileSchedulerILi128ELi48ELi128ELi128ELb1ELb1ELb0ELb1ELb0ELb1EEEEEEEEEvNT_6ParamsE,"ax",@progbits
	.align	128
.text._ZN7cutlass13device_kernelIN5flash19enable_sm80_to_sm89INS1_16FlashAttnFwdSm80INS1_25CollectiveMainloopFwdSm80ILi4ELi1ELb0EN4cute5tupleIJNS5_1CILi128EEENS7_ILi48EEENS7_ILi96EEEEEELi96ENS_6half_tEfNS_4arch4Sm80ELb0ELb1ELb1ELb1ELb0ELb0ELb1ELb1EEENS1_21CollectiveEpilogueFwdINS6_IJS8_SA_S9_EEENS6_IJNS7_ILi1EEESI_SI_EEESC_SE_Li128ELb1ELb1ELb1ELb0EEENS1_36VarlenDynamicPersistentTileSchedulerILi128ELi48ELi128ELi128ELb1ELb1ELb0ELb1ELb0ELb1EEEEEEEEEvNT_6ParamsE:
        .type           _ZN7cutlass13device_kernelIN5flash19enable_sm80_to_sm89INS1_16FlashAttnFwdSm80INS1_25CollectiveMainloopFwdSm80ILi4ELi1ELb0EN4cute5tupleIJNS5_1CILi128EEENS7_ILi48EEENS7_ILi96EEEEEELi96ENS_6half_tEfNS_4arch4Sm80ELb0ELb1ELb1ELb1ELb0ELb0ELb1ELb1EEENS1_21CollectiveEpilogueFwdINS6_IJS8_SA_S9_EEENS6_IJNS7_ILi1EEESI_SI_EEESC_SE_Li128ELb1ELb1ELb1ELb0EEENS1_36VarlenDynamicPersistentTileSchedulerILi128ELi48ELi128ELi128ELb1ELb1ELb0ELb1ELb0ELb1EEEEEEEEEvNT_6ParamsE,@function
        .size           _ZN7cutlass13device_kernelIN5flash19enable_sm80_to_sm89INS1_16FlashAttnFwdSm80INS1_25CollectiveMainloopFwdSm80ILi4ELi1ELb0EN4cute5tupleIJNS5_1CILi128EEENS7_ILi48EEENS7_ILi96EEEEEELi96ENS_6half_tEfNS_4arch4Sm80ELb0ELb1ELb1ELb1ELb0ELb0ELb1ELb1EEENS1_21CollectiveEpilogueFwdINS6_IJS8_SA_S9_EEENS6_IJNS7_ILi1EEESI_SI_EEESC_SE_Li128ELb1ELb1ELb1ELb0EEENS1_36VarlenDynamicPersistentTileSchedulerILi128ELi48ELi128ELi128ELb1ELb1ELb0ELb1ELb0ELb1EEEEEEEEEvNT_6ParamsE,(.L_x_22 - _ZN7cutlass13device_kernelIN5flash19enable_sm80_to_sm89INS1_16FlashAttnFwdSm80INS1_25CollectiveMainloopFwdSm80ILi4ELi1ELb0EN4cute5tupleIJNS5_1CILi128EEENS7_ILi48EEENS7_ILi96EEEEEELi96ENS_6half_tEfNS_4arch4Sm80ELb0ELb1ELb1ELb1ELb0ELb0ELb1ELb1EEENS1_21CollectiveEpilogueFwdINS6_IJS8_SA_S9_EEENS6_IJNS7_ILi1EEESI_SI_EEESC_SE_Li128ELb1ELb1ELb1ELb0EEENS1_36VarlenDynamicPersistentTileSchedulerILi128ELi48ELi128ELi128ELb1ELb1ELb0ELb1ELb0ELb1EEEEEEEEEvNT_6ParamsE)
        .other          _ZN7cutlass13device_kernelIN5flash19enable_sm80_to_sm89INS1_16FlashAttnFwdSm80INS1_25CollectiveMainloopFwdSm80ILi4ELi1ELb0EN4cute5tupleIJNS5_1CILi128EEENS7_ILi48EEENS7_ILi96EEEEEELi96ENS_6half_tEfNS_4arch4Sm80ELb0ELb1ELb1ELb1ELb0ELb0ELb1ELb1EEENS1_21CollectiveEpilogueFwdINS6_IJS8_SA_S9_EEENS6_IJNS7_ILi1EEESI_SI_EEESC_SE_Li128ELb1ELb1ELb1ELb0EEENS1_36VarlenDynamicPersistentTileSchedulerILi128ELi48ELi128ELi128ELb1ELb1ELb0ELb1ELb0ELb1EEEEEEEEEvNT_6ParamsE,@"STO_CUDA_ENTRY STV_DEFAULT"
_ZN7cutlass13device_kernelIN5flash19enable_sm80_to_sm89INS1_16FlashAttnFwdSm80INS1_25CollectiveMainloopFwdSm80ILi4ELi1ELb0EN4cute5tupleIJNS5_1CILi128EEENS7_ILi48EEENS7_ILi96EEEEEELi96ENS_6half_tEfNS_4arch4Sm80ELb0ELb1ELb1ELb1ELb0ELb0ELb1ELb1EEENS1_21CollectiveEpilogueFwdINS6_IJS8_SA_S9_EEENS6_IJNS7_ILi1EEESI_SI_EEESC_SE_Li128ELb1ELb1ELb1ELb0EEENS1_36VarlenDynamicPersistentTileSchedulerILi128ELi48ELi128ELi128ELb1ELb1ELb0ELb1ELb0ELb1EEEEEEEEEvNT_6ParamsE:
[----:B------:R-:W-:Y:S01]  /*0000*/  LDC R1, c[0x0][0x37c] ;  /* 0x0000df00ff017b82 */ /* 0x000fe20000000800 */
[----:B------:R-:W-:Y:S05]  /*0010*/  EXIT ;  /* 0x000000000000794d */ /* 0x000fea0003800000 */
.L_x_4:
        /* <DEDUP_REMOVED lines=14> */
.L_x_22:


//--------------------- .text._ZN7cutlass13device_kernelIN5flash19enable_sm80_to_sm89INS1_16FlashAttnFwdSm80INS1_25CollectiveMainloopFwdSm80ILi4ELi1ELb0EN4cute5tupleIJNS5_1CILi128EEENS7_ILi48EEENS7_ILi96EEEEEELi96ENS_6half_tEfNS_4arch4Sm80ELb0ELb1ELb1ELb1ELb0ELb1ELb1ELb1EEENS1_21CollectiveEpilogueFwdINS6_IJS8_SA_S9_EEENS6_IJNS7_ILi1EEESI_SI_EEESC_SE_Li128ELb1ELb1ELb1ELb0EEENS1_36VarlenDynamicPersistentTileSchedulerILi128ELi48ELi128ELi128ELb1ELb1ELb0ELb1ELb0ELb1EEEEEEEEEvNT_6ParamsE --------------------------
	.section	.text._ZN7cutlass13device_kernelIN5flash19enable_sm80_to_sm89INS1_16FlashAttnFwdSm80INS1_25CollectiveMainloopFwdSm80ILi4ELi1ELb0EN4cute5tupleIJNS5_1CILi128EEENS7_ILi48EEENS7_ILi96EEEEEELi96ENS_6half_tEfNS_4arch4Sm80ELb0ELb1ELb1ELb1ELb0ELb1ELb1ELb1EEENS1_21CollectiveEpilogueFwdINS6_IJS8_SA_S9_EEENS6_IJNS7_ILi1EEESI_SI_EEESC_SE_Li128ELb1ELb1ELb1ELb0EEENS1_36VarlenDynamicPersistentTileSchedulerILi128ELi48ELi128ELi128ELb1ELb1ELb0ELb1ELb0ELb1EEEEEEEEEvNT_6ParamsE,"ax",@progbits
	.align	128
.text._ZN7cutlass13device_kernelIN5flash19enable_sm80_to_sm89INS1_16FlashAttnFwdSm80INS1_25CollectiveMainloopFwdSm80ILi4ELi1ELb0EN4cute5tupleIJNS5_1CILi128EEENS7_ILi48EEENS7_ILi96EEEEEELi96ENS_6half_tEfNS_4arch4Sm80ELb0ELb1ELb1ELb1ELb0ELb1ELb1ELb1EEENS1_21CollectiveEpilogueFwdINS6_IJS8_SA_S9_EEENS6_IJNS7_ILi1EEESI_SI_EEESC_SE_Li128ELb1ELb1ELb1ELb0EEENS1_36VarlenDynamicPersistentTileSchedulerILi128ELi48ELi128ELi128ELb1ELb1ELb0ELb1ELb0ELb1EEEEEEEEEvNT_6ParamsE:
        .type           _ZN7cutlass13device_kernelIN5flash19enable_sm80_to_sm89INS1_16FlashAttnFwdSm80INS1_25CollectiveMainloopFwdSm80ILi4ELi1ELb0EN4cute5tupleIJNS5_1CILi128EEENS7_ILi48EEENS7_ILi96EEEEEELi96ENS_6half_tEfNS_4arch4Sm80ELb0ELb1ELb1ELb1ELb0ELb1ELb1ELb1EEENS1_21CollectiveEpilogueFwdINS6_IJS8_SA_S9_EEENS6_IJNS7_ILi1EEESI_SI_EEESC_SE_Li128ELb1ELb1ELb1ELb0EEENS1_36VarlenDynamicPersistentTileSchedulerILi128ELi48ELi128ELi128ELb1ELb1ELb0ELb1ELb0ELb1EEEEEEEEEvNT_6ParamsE,@function
        .size           _ZN7cutlass13device_kernelIN5flash19enable_sm80_to_sm89INS1_16FlashAttnFwdSm80INS1_25CollectiveMainloopFwdSm80ILi4ELi1ELb0EN4cute5tupleIJNS5_1CILi128EEENS7_ILi48EEENS7_ILi96EEEEEELi96ENS_6half_tEfNS_4arch4Sm80ELb0ELb1ELb1ELb1ELb0ELb1ELb1ELb1EEENS1_21CollectiveEpilogueFwdINS6_IJS8_SA_S9_EEENS6_IJNS7_ILi1EEESI_SI_EEESC_SE_Li128ELb1ELb1ELb1ELb0EEENS1_36VarlenDynamicPersistentTileSchedulerILi128ELi48ELi128ELi128ELb1ELb1ELb0ELb1ELb0ELb1EEEEEEEEEvNT_6ParamsE,(.L_x_23 - _ZN7cutlass13device_kernelIN5flash19enable_sm80_to_sm89INS1_16FlashAttnFwdSm80INS1_25CollectiveMainloopFwdSm80ILi4ELi1ELb0EN4cute5tupleIJNS5_1CILi128EEENS7_ILi48EEENS7_ILi96EEEEEELi96ENS_6half_tEfNS_4arch4Sm80ELb0ELb1ELb1ELb1ELb0ELb1ELb1ELb1EEENS1_21CollectiveEpilogueFwdINS6_IJS8_SA_S9_EEENS6_IJNS7_ILi1EEESI_SI_EEESC_SE_Li128ELb1ELb1ELb1ELb0EEENS1_36VarlenDynamicPersistentTileSchedulerILi128ELi48ELi128ELi128ELb1ELb1ELb0ELb1ELb0ELb1EEEEEEEEEvNT_6ParamsE)
        .other          _ZN7cutlass13device_kernelIN5flash19enable_sm80_to_sm89INS1_16FlashAttnFwdSm80INS1_25CollectiveMainloopFwdSm80ILi4ELi1ELb0EN4cute5tupleIJNS5_1CILi128EEENS7_ILi48EEENS7_ILi96EEEEEELi96ENS_6half_tEfNS_4arch4Sm80ELb0ELb1ELb1ELb1ELb0ELb1ELb1ELb1EEENS1_21CollectiveEpilogueFwdINS6_IJS8_SA_S9_EEENS6_IJNS7_ILi1EEESI_SI_EEESC_SE_Li128ELb1ELb1ELb1ELb0EEENS1_36VarlenDynamicPersistentTileSchedulerILi128ELi48ELi128ELi128ELb1ELb1ELb0ELb1ELb0ELb1EEEEEEEEEvNT_6ParamsE,@"STO_CUDA_ENTRY STV_DEFAULT"
_ZN7cutlass13device_kernelIN5flash19enable_sm80_to_sm89INS1_16FlashAttnFwdSm80INS1_25CollectiveMainloopFwdSm80ILi4ELi1ELb0EN4cute5tupleIJNS5_1CILi128EEENS7_ILi48EEENS7_ILi96EEEEEELi96ENS_6half_tEfNS_4arch4Sm80ELb0ELb1ELb1ELb1ELb0ELb1ELb1ELb1EEENS1_21CollectiveEpilogueFwdINS6_IJS8_SA_S9_EEENS6_IJNS7_ILi1EEESI_SI_EEESC_SE_Li128ELb1ELb1ELb1ELb0EEENS1_36VarlenDynamicPersistentTileSchedulerILi128ELi48ELi128ELi128ELb1ELb1ELb0ELb1ELb0ELb1EEEEEEEEEvNT_6ParamsE:
[----:B------:R-:W-:Y:S01]  /*0000*/  LDC R1, c[0x0][0x37c] ;  /* 0x0000df00ff017b82 */ /* 0x000fe20000000800 */
[----:B------:R-:W-:Y:S05]  /*0010*/  EXIT ;  /* 0x000000000000794d */ /* 0x000fea0003800000 */
.L_x_5:
        /* <DEDUP_REMOVED lines=14> */
.L_x_23:


//--------------------- .text._ZN7cutlass13device_kernelIN5flash19enable_sm80_to_sm89INS1_16FlashAttnFwdSm80INS1_25CollectiveMainloopFwdSm80ILi4ELi1ELb0EN4cute5tupleIJNS5_1CILi128EEENS7_ILi64EEENS7_ILi96EEEEEELi96ENS_6half_tEfNS_4arch4Sm80ELb1ELb0ELb1ELb0ELb0ELb0ELb1ELb1EEENS1_21CollectiveEpilogueFwdINS6_IJS8_SA_S9_EEENS6_IJNS7_ILi1EEESI_SI_EEESC_SE_Li128ELb0ELb1ELb1ELb0EEENS1_30DynamicPersistentTileSchedulerILi128ELi128ELb1ELb1ELb0EEEEEEEEEvNT_6ParamsE --------------------------
	.section	.text._ZN7cutlass13device_kernelIN5flash19enable_sm80_to_sm89INS1_16FlashAttnFwdSm80INS1_25CollectiveMainloopFwdSm80ILi4ELi1ELb0EN4cute5tupleIJNS5_1CILi128EEENS7_ILi64EEENS7_ILi96EEEEEELi96ENS_6half_tEfNS_4arch4Sm80ELb1ELb0ELb1ELb0ELb0ELb0ELb1ELb1EEENS1_21CollectiveEpilogueFwdINS6_IJS8_SA_S9_EEENS6_IJNS7_ILi1EEESI_SI_EEESC_SE_Li128ELb0ELb1ELb1ELb0EEENS1_30DynamicPersistentTileSchedulerILi128ELi128ELb1ELb1ELb0EEEEEEEEEvNT_6ParamsE,"ax",@progbits
	.align	128
.text._ZN7cutlass13device_kernelIN5flash19enable_sm80_to_sm89INS1_16FlashAttnFwdSm80INS1_25CollectiveMainloopFwdSm80ILi4ELi1ELb0EN4cute5tupleIJNS5_1CILi128EEENS7_ILi64EEENS7_ILi96EEEEEELi96ENS_6half_tEfNS_4arch4Sm80ELb1ELb0ELb1ELb0ELb0ELb0ELb1ELb1EEENS1_21CollectiveEpilogueFwdINS6_IJS8_SA_S9_EEENS6_IJNS7_ILi1EEESI_SI_EEESC_SE_Li128ELb0ELb1ELb1ELb0EEENS1_30DynamicPersistentTileSchedulerILi128ELi128ELb1ELb1ELb0EEEEEEEEEvNT_6ParamsE:
        .type           _ZN7cutlass13device_kernelIN5flash19enable_sm80_to_sm89INS1_16FlashAttnFwdSm80INS1_25CollectiveMainloopFwdSm80ILi4ELi1ELb0EN4cute5tupleIJNS5_1CILi128EEENS7_ILi64EEENS7_ILi96EEEEEELi96ENS_6half_tEfNS_4arch4Sm80ELb1ELb0ELb1ELb0ELb0ELb0ELb1ELb1EEENS1_21CollectiveEpilogueFwdINS6_IJS8_SA_S9_EEENS6_IJNS7_ILi1EEESI_SI_EEESC_SE_Li128ELb0ELb1ELb1ELb0EEENS1_30DynamicPersistentTileSchedulerILi128ELi128ELb1ELb1ELb0EEEEEEEEEvNT_6ParamsE,@function
        .size           _ZN7cutlass13device_kernelIN5flash19enable_sm80_to_sm89INS1_16FlashAttnFwdSm80INS1_25CollectiveMainloopFwdSm80ILi4ELi1ELb0EN4cute5tupleIJNS5_1CILi128EEENS7_ILi64EEENS7_ILi96EEEEEELi96ENS_6half_tEfNS_4arch4Sm80ELb1ELb0ELb1ELb0ELb0ELb0ELb1ELb1EEENS1_21CollectiveEpilogueFwdINS6_IJS8_SA_S9_EEENS6_IJNS7_ILi1EEESI_SI_EEESC_SE_Li128ELb0ELb1ELb1ELb0EEENS1_30DynamicPersistentTileSchedulerILi128ELi128ELb1ELb1ELb0EEEEEEEEEvNT_6ParamsE,(.L_x_24 - _ZN7cutlass13device_kernelIN5flash19enable_sm80_to_sm89INS1_16FlashAttnFwdSm80INS1_25CollectiveMainloopFwdSm80ILi4ELi1ELb0EN4cute5tupleIJNS5_1CILi128EEENS7_ILi64EEENS7_ILi96EEEEEELi96ENS_6half_tEfNS_4arch4Sm80ELb1ELb0ELb1ELb0ELb0ELb0ELb1ELb1EEENS1_21CollectiveEpilogueFwdINS6_IJS8_SA_S9_EEENS6_IJNS7_ILi1EEESI_SI_EEESC_SE_Li128ELb0ELb1ELb1ELb0EEENS1_30DynamicPersistentTileSchedulerILi128ELi128ELb1ELb1ELb0EEEEEEEEEvNT_6ParamsE)
        .other          _ZN7cutlass13device_kernelIN5flash19enable_sm80_to_sm89INS1_16FlashAttnFwdSm80INS1_25CollectiveMainloopFwdSm80ILi4ELi1ELb0EN4cute5tupleIJNS5_1CILi128EEENS7_ILi64EEENS7_ILi96EEEEEELi96ENS_6half_tEfNS_4arch4Sm80ELb1ELb0ELb1ELb0ELb0ELb0ELb1ELb1EEENS1_21CollectiveEpilogueFwdINS6_IJS8_SA_S9_EEENS6_IJNS7_ILi1EEESI_SI_EEESC_SE_Li128ELb0ELb1ELb1ELb0EEENS1_30DynamicPersistentTileSchedulerILi128ELi128ELb1ELb1ELb0EEEEEEEEEvNT_6ParamsE,@"STO_CUDA_ENTRY STV_DEFAULT"
_ZN7cutlass13device_kernelIN5flash19enable_sm80_to_sm89INS1_16FlashAttnFwdSm80INS1_25CollectiveMainloopFwdSm80ILi4ELi1ELb0EN4cute5tupleIJNS5_1CILi128EEENS7_ILi64EEENS7_ILi96EEEEEELi96ENS_6half_tEfNS_4arch4Sm80ELb1ELb0ELb1ELb0ELb0ELb0ELb1ELb1EEENS1_21CollectiveEpilogueFwdINS6_IJS8_SA_S9_EEENS6_IJNS7_ILi1EEESI_SI_EEESC_SE_Li128ELb0ELb1ELb1ELb0EEENS1_30DynamicPersistentTileSchedulerILi128ELi128ELb1ELb1ELb0EEEEEEEEEvNT_6ParamsE:
[----:B------:R-:W-:Y:S01]  /*0000*/  LDC R1, c[0x0][0x37c] ;  /* 0x0000df00ff017b82 */ /* 0x000fe20000000800 */
[----:B------:R-:W-:Y:S05]  /*0010*/  EXIT ;  /* 0x000000000000794d */ /* 0x000fea0003800000 */
.L_x_6:
        /* <DEDUP_REMOVED lines=14> */
.L_x_24:


//--------------------- .text._ZN7cutlass13device_kernelIN5flash19enable_sm80_to_sm89INS1_16FlashAttnFwdSm80INS1_25CollectiveMainloopFwdSm80ILi4ELi1ELb0EN4cute5tupleIJNS5_1CILi128EEENS7_ILi48EEENS7_ILi96EEEEEELi96ENS_6half_tEfNS_4arch4Sm80ELb1ELb0ELb1ELb1ELb0ELb0ELb1ELb1EEENS1_21CollectiveEpilogueFwdINS6_IJS8_SA_S9_EEENS6_IJNS7_ILi1EEESI_SI_EEESC_SE_Li128ELb1ELb1ELb1ELb0EEENS1_36VarlenDynamicPersistentTileSchedulerILi128ELi48ELi128ELi128ELb1ELb1ELb0ELb1ELb1ELb1EEEEEEEEEvNT_6ParamsE --------------------------
	.section	.text._ZN7cutlass13device_kernelIN5flash19enable_sm80_to_sm89INS1_16FlashAttnFwdSm80INS1_25CollectiveMainloopFwdSm80ILi4ELi1ELb0EN4cute5tupleIJNS5_1CILi128EEENS7_ILi48EEENS7_ILi96EEEEEELi96ENS_6half_tEfNS_4arch4Sm80ELb1ELb0ELb1ELb1ELb0ELb0ELb1ELb1EEENS1_21CollectiveEpilogueFwdINS6_IJS8_SA_S9_EEENS6_IJNS7_ILi1EEESI_SI_EEESC_SE_Li128ELb1ELb1ELb1ELb0EEENS1_36VarlenDynamicPersistentTileSchedulerILi128ELi48ELi128ELi128ELb1ELb1ELb0ELb1ELb1ELb1EEEEEEEEEvNT_6ParamsE,"ax",@progbits
	.align	128
.text._ZN7cutlass13device_kernelIN5flash19enable_sm80_to_sm89INS1_16FlashAttnFwdSm80INS1_25CollectiveMainloopFwdSm80ILi4ELi1ELb0EN4cute5tupleIJNS5_1CILi128EEENS7_ILi48EEENS7_ILi96EEEEEELi96ENS_6half_tEfNS_4arch4Sm80ELb1ELb0ELb1ELb1ELb0ELb0ELb1ELb1EEENS1_21CollectiveEpilogueFwdINS6_IJS8_SA_S9_EEENS6_IJNS7_ILi1EEESI_SI_EEESC_SE_Li128ELb1ELb1ELb1ELb0EEENS1_36VarlenDynamicPersistentTileSchedulerILi128ELi48ELi128ELi128ELb1ELb1ELb0ELb1ELb1ELb1EEEEEEEEEvNT_6ParamsE:
        .type           _ZN7cutlass13device_kernelIN5flash19enable_sm80_to_sm89INS1_16FlashAttnFwdSm80INS1_25CollectiveMainloopFwdSm80ILi4ELi1ELb0EN4cute5tupleIJNS5_1CILi128EEENS7_ILi48EEENS7_ILi96EEEEEELi96ENS_6half_tEfNS_4arch4Sm80ELb1ELb0ELb1ELb1ELb0ELb0ELb1ELb1EEENS1_21CollectiveEpilogueFwdINS6_IJS8_SA_S9_EEENS6_IJNS7_ILi1EEESI_SI_EEESC_SE_Li128ELb1ELb1ELb1ELb0EEENS1_36VarlenDynamicPersistentTileSchedulerILi128ELi48ELi128ELi128ELb1ELb1ELb0ELb1ELb1ELb1EEEEEEEEEvNT_6ParamsE,@function
        .size           _ZN7cutlass13device_kernelIN5flash19enable_sm80_to_sm89INS1_16FlashAttnFwdSm80INS1_25CollectiveMainloopFwdSm80ILi4ELi1ELb0EN4cute5tupleIJNS5_1CILi128EEENS7_ILi48EEENS7_ILi96EEEEEELi96ENS_6half_tEfNS_4arch4Sm80ELb1ELb0ELb1ELb1ELb0ELb0ELb1ELb1EEENS1_21CollectiveEpilogueFwdINS6_IJS8_SA_S9_EEENS6_IJNS7_ILi1EEESI_SI_EEESC_SE_Li128ELb1ELb1ELb1ELb0EEENS1_36VarlenDynamicPersistentTileSchedulerILi128ELi48ELi128ELi128ELb1ELb1ELb0ELb1ELb1ELb1EEEEEEEEEvNT_6ParamsE,(.L_x_25 - _ZN7cutlass13device_kernelIN5flash19enable_sm80_to_sm89INS1_16FlashAttnFwdSm80INS1_25CollectiveMainloopFwdSm80ILi4ELi1ELb0EN4cute5tupleIJNS5_1CILi128EEENS7_ILi48EEENS7_ILi96EEEEEELi96ENS_6half_tEfNS_4arch4Sm80ELb1ELb0ELb1ELb1ELb0ELb0ELb1ELb1EEENS1_21CollectiveEpilogueFwdINS6_IJS8_SA_S9_EEENS6_IJNS7_ILi1EEESI_SI_EEESC_SE_Li128ELb1ELb1ELb1ELb0EEENS1_36VarlenDynamicPersistentTileSchedulerILi128ELi48ELi128ELi128ELb1ELb1ELb0ELb1ELb1ELb1EEEEEEEEEvNT_6ParamsE)
        .other          _ZN7cutlass13device_kernelIN5flash19enable_sm80_to_sm89INS1_16FlashAttnFwdSm80INS1_25CollectiveMainloopFwdSm80ILi4ELi1ELb0EN4cute5tupleIJNS5_1CILi128EEENS7_ILi48EEENS7_ILi96EEEEEELi96ENS_6half_tEfNS_4arch4Sm80ELb1ELb0ELb1ELb1ELb0ELb0ELb1ELb1EEENS1_21CollectiveEpilogueFwdINS6_IJS8_SA_S9_EEENS6_IJNS7_ILi1EEESI_SI_EEESC_SE_Li128ELb1ELb1ELb1ELb0EEENS1_36VarlenDynamicPersistentTileSchedulerILi128ELi48ELi128ELi128ELb1ELb1ELb0ELb1ELb1ELb1EEEEEEEEEvNT_6ParamsE,@"STO_CUDA_ENTRY STV_DEFAULT"
_ZN7cutlass13device_kernelIN5flash19enable_sm80_to_sm89INS1_16FlashAttnFwdSm80INS1_25CollectiveMainloopFwdSm80ILi4ELi1ELb0EN4cute5tupleIJNS5_1CILi128EEENS7_ILi48EEENS7_ILi96EEEEEELi96ENS_6half_tEfNS_4arch4Sm80ELb1ELb0ELb1ELb1ELb0ELb0ELb1ELb1EEENS1_21CollectiveEpilogueFwdINS6_IJS8_SA_S9_EEENS6_IJNS7_ILi1EEESI_SI_EEESC_SE_Li128ELb1ELb1ELb1ELb0EEENS1_36VarlenDynamicPersistentTileSchedulerILi128ELi48ELi128ELi128ELb1ELb1ELb0ELb1ELb1ELb1EEEEEEEEEvNT_6ParamsE:
[----:B------:R-:W-:Y:S01]  /*0000*/  LDC R1, c[0x0][0x37c] ;  /* 0x0000df00ff017b82 */ /* 0x000fe20000000800 */
[----:B------:R-:W-:Y:S05]  /*0010*/  EXIT ;  /* 0x000000000000794d */ /* 0x000fea0003800000 */
.L_x_7:
        /* <DEDUP_REMOVED lines=14> */
.L_x_25:


//--------------------- .text._ZN7cutlass13device_kernelIN5flash19enable_sm80_to_sm89INS1_16FlashAttnFwdSm80INS1_25CollectiveMainloopFwdSm80ILi4ELi1ELb0EN4cute5tupleIJNS5_1CILi128EEENS7_ILi48EEENS7_ILi96EEEEEELi96ENS_6half_tEfNS_4arch4Sm80ELb1ELb0ELb1ELb1ELb0ELb1ELb1ELb1EEENS1_21CollectiveEpilogueFwdINS6_IJS8_SA_S9_EEENS6_IJNS7_ILi1EEESI_SI_EEESC_SE_Li128ELb1ELb1ELb1ELb0EEENS1_36VarlenDynamicPersistentTileSchedulerILi128ELi48ELi128ELi128ELb1ELb1ELb0ELb1ELb1ELb1EEEEEEEEEvNT_6ParamsE --------------------------
	.section	.text._ZN7cutlass13device_kernelIN5flash19enable_sm80_to_sm89INS1_16FlashAttnFwdSm80INS1_25CollectiveMainloopFwdSm80ILi4ELi1ELb0EN4cute5tupleIJNS5_1CILi128EEENS7_ILi48EEENS7_ILi96EEEEEELi96ENS_6half_tEfNS_4arch4Sm80ELb1ELb0ELb1ELb1ELb0ELb1ELb1ELb1EEENS1_21CollectiveEpilogueFwdINS6_IJS8_SA_S9_EEENS6_IJNS7_ILi1EEESI_SI_EEESC_SE_Li128ELb1ELb1ELb1ELb0EEENS1_36VarlenDynamicPersistentTileSchedulerILi128ELi48ELi128ELi128ELb1ELb1ELb0ELb1ELb1ELb1EEEEEEEEEvNT_6ParamsE,"ax",@progbits
	.align	128
.text._ZN7cutlass13device_kernelIN5flash19enable_sm80_to_sm89INS1_16FlashAttnFwdSm80INS1_25CollectiveMainloopFwdSm80ILi4ELi1ELb0EN4cute5tupleIJNS5_1CILi128EEENS7_ILi48EEENS7_ILi96EEEEEELi96ENS_6half_tEfNS_4arch4Sm80ELb1ELb0ELb1ELb1ELb0ELb1ELb1ELb1EEENS1_21CollectiveEpilogueFwdINS6_IJS8_SA_S9_EEENS6_IJNS7_ILi1EEESI_SI_EEESC_SE_Li128ELb1ELb1ELb1ELb0EEENS1_36VarlenDynamicPersistentTileSchedulerILi128ELi48ELi128ELi128ELb1ELb1ELb0ELb1ELb1ELb1EEEEEEEEEvNT_6ParamsE:
        .type           _ZN7cutlass13device_kernelIN5flash19enable_sm80_to_sm89INS1_16FlashAttnFwdSm80INS1_25CollectiveMainloopFwdSm80ILi4ELi1ELb0EN4cute5tupleIJNS5_1CILi128EEENS7_ILi48EEENS7_ILi96EEEEEELi96ENS_6half_tEfNS_4arch4Sm80ELb1ELb0ELb1ELb1ELb0ELb1ELb1ELb1EEENS1_21CollectiveEpilogueFwdINS6_IJS8_SA_S9_EEENS6_IJNS7_ILi1EEESI_SI_EEESC_SE_Li128ELb1ELb1ELb1ELb0EEENS1_36VarlenDynamicPersistentTileSchedulerILi128ELi48ELi128ELi128ELb1ELb1ELb0ELb1ELb1ELb1EEEEEEEEEvNT_6ParamsE,@function
        .size           _ZN7cutlass13device_kernelIN5flash19enable_sm80_to_sm89INS1_16FlashAttnFwdSm80INS1_25CollectiveMainloopFwdSm80ILi4ELi1ELb0EN4cute5tupleIJNS5_1CILi128EEENS7_ILi48EEENS7_ILi96EEEEEELi96ENS_6half_tEfNS_4arch4Sm80ELb1ELb0ELb1ELb1ELb0ELb1ELb1ELb1EEENS1_21CollectiveEpilogueFwdINS6_IJS8_SA_S9_EEENS6_IJNS7_ILi1EEESI_SI_EEESC_SE_Li128ELb1ELb1ELb1ELb0EEENS1_36VarlenDynamicPersistentTileSchedulerILi128ELi48ELi128ELi128ELb1ELb1ELb0ELb1ELb1ELb1EEEEEEEEEvNT_6ParamsE,(.L_x_26 - _ZN7cutlass13device_kernelIN5flash19enable_sm80_to_sm89INS1_16FlashAttnFwdSm80INS1_25CollectiveMainloopFwdSm80ILi4ELi1ELb0EN4cute5tupleIJNS5_1CILi128EEENS7_ILi48EEENS7_ILi96EEEEEELi96ENS_6half_tEfNS_4arch4Sm80ELb1ELb0ELb1ELb1ELb0ELb1ELb1ELb1EEENS1_21CollectiveEpilogueFwdINS6_IJS8_SA_S9_EEENS6_IJNS7_ILi1EEESI_SI_EEESC_SE_Li128ELb1ELb1ELb1ELb0EEENS1_36VarlenDynamicPersistentTileSchedulerILi128ELi48ELi128ELi128ELb1ELb1ELb0ELb1ELb1ELb1EEEEEEEEEvNT_6ParamsE)
        .other          _ZN7cutlass13device_kernelIN5flash19enable_sm80_to_sm89INS1_16FlashAttnFwdSm80INS1_25CollectiveMainloopFwdSm80ILi4ELi1ELb0EN4cute5tupleIJNS5_1CILi128EEENS7_ILi48EEENS7_ILi96EEEEEELi96ENS_6half_tEfNS_4arch4Sm80ELb1ELb0ELb1ELb1ELb0ELb1ELb1ELb1EEENS1_21CollectiveEpilogueFwdINS6_IJS8_SA_S9_EEENS6_IJNS7_ILi1EEESI_SI_EEESC_SE_Li128ELb1ELb1ELb1ELb0EEENS1_36VarlenDynamicPersistentTileSchedulerILi128ELi48ELi128ELi128ELb1ELb1ELb0ELb1ELb1ELb1EEEEEEEEEvNT_6ParamsE,@"STO_CUDA_ENTRY STV_DEFAULT"
_ZN7cutlass13device_kernelIN5flash19enable_sm80_to_sm89INS1_16FlashAttnFwdSm80INS1_25CollectiveMainloopFwdSm80ILi4ELi1ELb0EN4cute5tupleIJNS5_1CILi128EEENS7_ILi48EEENS7_ILi96EEEEEELi96ENS_6half_tEfNS_4arch4Sm80ELb1ELb0ELb1ELb1ELb0ELb1ELb1ELb1EEENS1_21CollectiveEpilogueFwdINS6_IJS8_SA_S9_EEENS6_IJNS7_ILi1EEESI_SI_EEESC_SE_Li128ELb1ELb1ELb1ELb0EEENS1_36VarlenDynamicPersistentTileSchedulerILi128ELi48ELi128ELi128ELb1ELb1ELb0ELb1ELb1ELb1EEEEEEEEEvNT_6ParamsE:
[----:B------:R-:W-:Y:S01]  /*0000*/  LDC R1, c[0x0][0x37c] ;  /* 0x0000df00ff017b82 */ /* 0x000fe20000000800 */
[----:B------:R-:W-:Y:S05]  /*0010*/  EXIT ;  /* 0x000000000000794d */ /* 0x000fea0003800000 */
.L_x_8:
        /* <DEDUP_REMOVED lines=14> */
.L_x_26:


//--------------------- .text._ZN7cutlass13device_kernelIN5flash19enable_sm80_to_sm89INS1_16FlashAttnFwdSm80INS1_25CollectiveMainloopFwdSm80ILi4ELi1ELb0EN4cute5tupleIJNS5_1CILi128EEENS7_ILi64EEENS7_ILi96EEEEEELi96ENS_6half_tEfNS_4arch4Sm80ELb0ELb0ELb0ELb0ELb0ELb0ELb1ELb1EEENS1_21CollectiveEpilogueFwdINS6_IJS8_SA_S9_EEENS6_IJNS7_ILi1EEESI_SI_EEESC_SE_Li128ELb0ELb1ELb1ELb0EEENS1_19SingleTileSchedulerILb0ELb1ELb1ELi128EEEEEEEEEvNT_6ParamsE --------------------------
	.section	.text._ZN7cutlass13device_kernelIN5flash19enable_sm80_to_sm89INS1_16FlashAttnFwdSm80INS1_25CollectiveMainloopFwdSm80ILi4ELi1ELb0EN4cute5tupleIJNS5_1CILi128EEENS7_ILi64EEENS7_ILi96EEEEEELi96ENS_6half_tEfNS_4arch4Sm80ELb0ELb0ELb0ELb0ELb0ELb0ELb1ELb1EEENS1_21CollectiveEpilogueFwdINS6_IJS8_SA_S9_EEENS6_IJNS7_ILi1EEESI_SI_EEESC_SE_Li128ELb0ELb1ELb1ELb0EEENS1_19SingleTileSchedulerILb0ELb1ELb1ELi128EEEEEEEEEvNT_6ParamsE,"ax",@progbits
	.align	128
.text._ZN7cutlass13device_kernelIN5flash19enable_sm80_to_sm89INS1_16FlashAttnFwdSm80INS1_25CollectiveMainloopFwdSm80ILi4ELi1ELb0EN4cute5tupleIJNS5_1CILi128EEENS7_ILi64EEENS7_ILi96EEEEEELi96ENS_6half_tEfNS_4arch4Sm80ELb0ELb0ELb0ELb0ELb0ELb0ELb1ELb1EEENS1_21CollectiveEpilogueFwdINS6_IJS8_SA_S9_EEENS6_IJNS7_ILi1EEESI_SI_EEESC_SE_Li128ELb0ELb1ELb1ELb0EEENS1_19SingleTileSchedulerILb0ELb1ELb1ELi128EEEEEEEEEvNT_6ParamsE:
        .type           _ZN7cutlass13device_kernelIN5flash19enable_sm80_to_sm89INS1_16FlashAttnFwdSm80INS1_25CollectiveMainloopFwdSm80ILi4ELi1ELb0EN4cute5tupleIJNS5_1CILi128EEENS7_ILi64EEENS7_ILi96EEEEEELi96ENS_6half_tEfNS_4arch4Sm80ELb0ELb0ELb0ELb0ELb0ELb0ELb1ELb1EEENS1_21CollectiveEpilogueFwdINS6_IJS8_SA_S9_EEENS6_IJNS7_ILi1EEESI_SI_EEESC_SE_Li128ELb0ELb1ELb1ELb0EEENS1_19SingleTileSchedulerILb0ELb1ELb1ELi128EEEEEEEEEvNT_6ParamsE,@function
        .size           _ZN7cutlass13device_kernelIN5flash19enable_sm80_to_sm89INS1_16FlashAttnFwdSm80INS1_25CollectiveMainloopFwdSm80ILi4ELi1ELb0EN4cute5tupleIJNS5_1CILi128EEENS7_ILi64EEENS7_ILi96EEEEEELi96ENS_6half_tEfNS_4arch4Sm80ELb0ELb0ELb0ELb0ELb0ELb0ELb1ELb1EEENS1_21CollectiveEpilogueFwdINS6_IJS8_SA_S9_EEENS6_IJNS7_ILi1EEESI_SI_EEESC_SE_Li128ELb0ELb1ELb1ELb0EEENS1_19SingleTileSchedulerILb0ELb1ELb1ELi128EEEEEEEEEvNT_6ParamsE,(.L_x_27 - _ZN7cutlass13device_kernelIN5flash19enable_sm80_to_sm89INS1_16FlashAttnFwdSm80INS1_25CollectiveMainloopFwdSm80ILi4ELi1ELb0EN4cute5tupleIJNS5_1CILi128EEENS7_ILi64EEENS7_ILi96EEEEEELi96ENS_6half_tEfNS_4arch4Sm80ELb0ELb0ELb0ELb0ELb0ELb0ELb1ELb1EEENS1_21CollectiveEpilogueFwdINS6_IJS8_SA_S9_EEENS6_IJNS7_ILi1EEESI_SI_EEESC_SE_Li128ELb0ELb1ELb1ELb0EEENS1_19SingleTileSchedulerILb0ELb1ELb1ELi128EEEEEEEEEvNT_6ParamsE)
        .other          _ZN7cutlass13device_kernelIN5flash19enable_sm80_to_sm89INS1_16FlashAttnFwdSm80INS1_25CollectiveMainloopFwdSm80ILi4ELi1ELb0EN4cute5tupleIJNS5_1CILi128EEENS7_ILi64EEENS7_ILi96EEEEEELi96ENS_6half_tEfNS_4arch4Sm80ELb0ELb0ELb0ELb0ELb0ELb0ELb1ELb1EEENS1_21CollectiveEpilogueFwdINS6_IJS8_SA_S9_EEENS6_IJNS7_ILi1EEESI_SI_EEESC_SE_Li128ELb0ELb1ELb1ELb0EEENS1_19SingleTileSchedulerILb0ELb1ELb1ELi128EEEEEEEEEvNT_6ParamsE,@"STO_CUDA_ENTRY STV_DEFAULT"
_ZN7cutlass13device_kernelIN5flash19enable_sm80_to_sm89INS1_16FlashAttnFwdSm80INS1_25CollectiveMainloopFwdSm80ILi4ELi1ELb0EN4cute5tupleIJNS5_1CILi128EEENS7_ILi64EEENS7_ILi96EEEEEELi96ENS_6half_tEfNS_4arch4Sm80ELb0ELb0ELb0ELb0ELb0ELb0ELb1ELb1EEENS1_21CollectiveEpilogueFwdINS6_IJS8_SA_S9_EEENS6_IJNS7_ILi1EEESI_SI_EEESC_SE_Li128ELb0ELb1ELb1ELb0EEENS1_19SingleTileSchedulerILb0ELb1ELb1ELi128EEEEEEEEEvNT_6ParamsE:
[----:B------:R-:W-:Y:S01]  /*0000*/  LDC R1, c[0x0][0x37c] ;  /* 0x0000df00ff017b82 */ /* 0x000fe20000000800 */
[----:B------:R-:W-:Y:S05]  /*0010*/  EXIT ;  /* 0x000000000000794d */ /* 0x000fea0003800000 */
.L_x_9:
        /* <DEDUP_REMOVED lines=14> */
.L_x_27:


//--------------------- .text._ZN7cutlass13device_kernelIN5flash19enable_sm80_to_sm89INS1_16FlashAttnFwdSm80INS1_25CollectiveMainloopFwdSm80ILi4ELi1ELb0EN4cute5tupleIJNS5_1CILi128EEENS7_ILi48EEENS7_ILi96EEEEEELi96ENS_6half_tEfNS_4arch4Sm80ELb0ELb0ELb0ELb1ELb0ELb0ELb1ELb1EEENS1_21CollectiveEpilogueFwdINS6_IJS8_SA_S9_EEENS6_IJNS7_ILi1EEESI_SI_EEESC_SE_Li128ELb1ELb1ELb1ELb0EEENS1_36VarlenDynamicPersistentTileSchedulerILi128ELi48ELi128ELi128ELb1ELb1ELb0ELb0ELb1ELb1EEEEEEEEEvNT_6ParamsE --------------------------
	.section	.text._ZN7cutlass13device_kernelIN5flash19enable_sm80_to_sm89INS1_16FlashAttnFwdSm80INS1_25CollectiveMainloopFwdSm80ILi4ELi1ELb0EN4cute5tupleIJNS5_1CILi128EEENS7_ILi48EEENS7_ILi96EEEEEELi96ENS_6half_tEfNS_4arch4Sm80ELb0ELb0ELb0ELb1ELb0ELb0ELb1ELb1EEENS1_21CollectiveEpilogueFwdINS6_IJS8_SA_S9_EEENS6_IJNS7_ILi1EEESI_SI_EEESC_SE_Li128ELb1ELb1ELb1ELb0EEENS1_36VarlenDynamicPersistentTileSchedulerILi128ELi48ELi128ELi128ELb1ELb1ELb0ELb0ELb1ELb1EEEEEEEEEvNT_6ParamsE,"ax",@progbits
	.align	128
.text._ZN7cutlass13device_kernelIN5flash19enable_sm80_to_sm89INS1_16FlashAttnFwdSm80INS1_25CollectiveMainloopFwdSm80ILi4ELi1ELb0EN4cute5tupleIJNS5_1CILi128EEENS7_ILi48EEENS7_ILi96EEEEEELi96ENS_6half_tEfNS_4arch4Sm80ELb0ELb0ELb0ELb1ELb0ELb0ELb1ELb1EEENS1_21CollectiveEpilogueFwdINS6_IJS8_SA_S9_EEENS6_IJNS7_ILi1EEESI_SI_EEESC_SE_Li128ELb1ELb1ELb1ELb0EEENS1_36VarlenDynamicPersistentTileSchedulerILi128ELi48ELi128ELi128ELb1ELb1ELb0ELb0ELb1ELb1EEEEEEEEEvNT_6ParamsE:
        .type           _ZN7cutlass13device_kernelIN5flash19enable_sm80_to_sm89INS1_16FlashAttnFwdSm80INS1_25CollectiveMainloopFwdSm80ILi4ELi1ELb0EN4cute5tupleIJNS5_1CILi128EEENS7_ILi48EEENS7_ILi96EEEEEELi96ENS_6half_tEfNS_4arch4Sm80ELb0ELb0ELb0ELb1ELb0ELb0ELb1ELb1EEENS1_21CollectiveEpilogueFwdINS6_IJS8_SA_S9_EEENS6_IJNS7_ILi1EEESI_SI_EEESC_SE_Li128ELb1ELb1ELb1ELb0EEENS1_36VarlenDynamicPersistentTileSchedulerILi128ELi48ELi128ELi128ELb1ELb1ELb0ELb0ELb1ELb1EEEEEEEEEvNT_6ParamsE,@function
        .size           _ZN7cutlass13device_kernelIN5flash19enable_sm80_to_sm89INS1_16FlashAttnFwdSm80INS1_25CollectiveMainloopFwdSm80ILi4ELi1ELb0EN4cute5tupleIJNS5_1CILi128EEENS7_ILi48EEENS7_ILi96EEEEEELi96ENS_6half_tEfNS_4arch4Sm80ELb0ELb0ELb0ELb1ELb0ELb0ELb1ELb1EEENS1_21CollectiveEpilogueFwdINS6_IJS8_SA_S9_EEENS6_IJNS7_ILi1EEESI_SI_EEESC_SE_Li128ELb1ELb1ELb1ELb0EEENS1_36VarlenDynamicPersistentTileSchedulerILi128ELi48ELi128ELi128ELb1ELb1ELb0ELb0ELb1ELb1EEEEEEEEEvNT_6ParamsE,(.L_x_28 - _ZN7cutlass13device_kernelIN5flash19enable_sm80_to_sm89INS1_16FlashAttnFwdSm80INS1_25CollectiveMainloopFwdSm80ILi4ELi1ELb0EN4cute5tupleIJNS5_1CILi128EEENS7_ILi48EEENS7_ILi96EEEEEELi96ENS_6half_tEfNS_4arch4Sm80ELb0ELb0ELb0ELb1ELb0ELb0ELb1ELb1EEENS1_21CollectiveEpilogueFwdINS6_IJS8_SA_S9_EEENS6_IJNS7_ILi1EEESI_SI_EEESC_SE_Li128ELb1ELb1ELb1ELb0EEENS1_36VarlenDynamicPersistentTileSchedulerILi128ELi48ELi128ELi128ELb1ELb1ELb0ELb0ELb1ELb1EEEEEEEEEvNT_6ParamsE)
        .other          _ZN7cutlass13device_kernelIN5flash19enable_sm80_to_sm89INS1_16FlashAttnFwdSm80INS1_25CollectiveMainloopFwdSm80ILi4ELi1ELb0EN4cute5tupleIJNS5_1CILi128EEENS7_ILi48EEENS7_ILi96EEEEEELi96ENS_6half_tEfNS_4arch4Sm80ELb0ELb0ELb0ELb1ELb0ELb0ELb1ELb1EEENS1_21CollectiveEpilogueFwdINS6_IJS8_SA_S9_EEENS6_IJNS7_ILi1EEESI_SI_EEESC_SE_Li128ELb1ELb1ELb1ELb0EEENS1_36VarlenDynamicPersistentTileSchedulerILi128ELi48ELi128ELi128ELb1ELb1ELb0ELb0ELb1ELb1EEEEEEEEEvNT_6ParamsE,@"STO_CUDA_ENTRY STV_DEFAULT"
_ZN7cutlass13device_kernelIN5flash19enable_sm80_to_sm89INS1_16FlashAttnFwdSm80INS1_25CollectiveMainloopFwdSm80ILi4ELi1ELb0EN4cute5tupleIJNS5_1CILi128EEENS7_ILi48EEENS7_ILi96EEEEEELi96ENS_6half_tEfNS_4arch4Sm80ELb0ELb0ELb0ELb1ELb0ELb0ELb1ELb1EEENS1_21CollectiveEpilogueFwdINS6_IJS8_SA_S9_EEENS6_IJNS7_ILi1EEESI_SI_EEESC_SE_Li128ELb1ELb1ELb1ELb0EEENS1_36VarlenDynamicPersistentTileSchedulerILi128ELi48ELi128ELi128ELb1ELb1ELb0ELb0ELb1ELb1EEEEEEEEEvNT_6ParamsE:
[----:B------:R-:W-:Y:S01]  /*0000*/  LDC R1, c[0x0][0x37c] ;  /* 0x0000df00ff017b82 */ /* 0x000fe20000000800 */
[----:B------:R-:W-:Y:S05]  /*0010*/  EXIT ;  /* 0x000000000000794d */ /* 0x000fea0003800000 */
.L_x_10:
        /* <DEDUP_REMOVED lines=14> */
.L_x_28:


//--------------------- .text._ZN7cutlass13device_kernelIN5flash19enable_sm80_to_sm89INS1_16FlashAttnFwdSm80INS1_25CollectiveMainloopFwdSm80ILi4ELi1ELb0EN4cute5tupleIJNS5_1CILi128EEENS7_ILi48EEENS7_ILi96EEEEEELi96ENS_6half_tEfNS_4arch4Sm80ELb0ELb0ELb0ELb1ELb0ELb1ELb1ELb1EEENS1_21CollectiveEpilogueFwdINS6_IJS8_SA_S9_EEENS6_IJNS7_ILi1EEESI_SI_EEESC_SE_Li128ELb1ELb1ELb1ELb0EEENS1_36VarlenDynamicPersistentTileSchedulerILi128ELi48ELi128ELi128ELb1ELb1ELb0ELb0ELb1ELb1EEEEEEEEEvNT_6ParamsE --------------------------
	.section	.text._ZN7cutlass13device_kernelIN5flash19enable_sm80_to_sm89INS1_16FlashAttnFwdSm80INS1_25CollectiveMainloopFwdSm80ILi4ELi1ELb0EN4cute5tupleIJNS5_1CILi128EEENS7_ILi48EEENS7_ILi96EEEEEELi96ENS_6half_tEfNS_4arch4Sm80ELb0ELb0ELb0ELb1ELb0ELb1ELb1ELb1EEENS1_21CollectiveEpilogueFwdINS6_IJS8_SA_S9_EEENS6_IJNS7_ILi1EEESI_SI_EEESC_SE_Li128ELb1ELb1ELb1ELb0EEENS1_36VarlenDynamicPersistentTileSchedulerILi128ELi48ELi128ELi128ELb1ELb1ELb0ELb0ELb1ELb1EEEEEEEEEvNT_6ParamsE,"ax",@progbits
	.align	128
.text._ZN7cutlass13device_kernelIN5flash19enable_sm80_to_sm89INS1_16FlashAttnFwdSm80INS1_25CollectiveMainloopFwdSm80ILi4ELi1ELb0EN4cute5tupleIJNS5_1CILi128EEENS7_ILi48EEENS7_ILi96EEEEEELi96ENS_6half_tEfNS_4arch4Sm80ELb0ELb0ELb0ELb1ELb0ELb1ELb1ELb1EEENS1_21CollectiveEpilogueFwdINS6_IJS8_SA_S9_EEENS6_IJNS7_ILi1EEESI_SI_EEESC_SE_Li128ELb1ELb1ELb1ELb0EEENS1_36VarlenDynamicPersistentTileSchedulerILi128ELi48ELi128ELi128ELb1ELb1ELb0ELb0ELb1ELb1EEEEEEEEEvNT_6ParamsE:
        .type           _ZN7cutlass13device_kernelIN5flash19enable_sm80_to_sm89INS1_16FlashAttnFwdSm80INS1_25CollectiveMainloopFwdSm80ILi4ELi1ELb0EN4cute5tupleIJNS5_1CILi128EEENS7_ILi48EEENS7_ILi96EEEEEELi96ENS_6half_tEfNS_4arch4Sm80ELb0ELb0ELb0ELb1ELb0ELb1ELb1ELb1EEENS1_21CollectiveEpilogueFwdINS6_IJS8_SA_S9_EEENS6_IJNS7_ILi1EEESI_SI_EEESC_SE_Li128ELb1ELb1ELb1ELb0EEENS1_36VarlenDynamicPersistentTileSchedulerILi128ELi48ELi128ELi128ELb1ELb1ELb0ELb0ELb1ELb1EEEEEEEEEvNT_6ParamsE,@function
        .size           _ZN7cutlass13device_kernelIN5flash19enable_sm80_to_sm89INS1_16FlashAttnFwdSm80INS1_25CollectiveMainloopFwdSm80ILi4ELi1ELb0EN4cute5tupleIJNS5_1CILi128EEENS7_ILi48EEENS7_ILi96EEEEEELi96ENS_6half_tEfNS_4arch4Sm80ELb0ELb0ELb0ELb1ELb0ELb1ELb1ELb1EEENS1_21CollectiveEpilogueFwdINS6_IJS8_SA_S9_EEENS6_IJNS7_ILi1EEESI_SI_EEESC_SE_Li128ELb1ELb1ELb1ELb0EEENS1_36VarlenDynamicPersistentTileSchedulerILi128ELi48ELi128ELi128ELb1ELb1ELb0ELb0ELb1ELb1EEEEEEEEEvNT_6ParamsE,(.L_x_29 - _ZN7cutlass13device_kernelIN5flash19enable_sm80_to_sm89INS1_16FlashAttnFwdSm80INS1_25CollectiveMainloopFwdSm80ILi4ELi1ELb0EN4cute5tupleIJNS5_1CILi128EEENS7_ILi48EEENS7_ILi96EEEEEELi96ENS_6half_tEfNS_4arch4Sm80ELb0ELb0ELb0ELb1ELb0ELb1ELb1ELb1EEENS1_21CollectiveEpilogueFwdINS6_IJS8_SA_S9_EEENS6_IJNS7_ILi1EEESI_SI_EEESC_SE_Li128ELb1ELb1ELb1ELb0EEENS1_36VarlenDynamicPersistentTileSchedulerILi128ELi48ELi128ELi128ELb1ELb1ELb0ELb0ELb1ELb1EEEEEEEEEvNT_6ParamsE)
        .other          _ZN7cutlass13device_kernelIN5flash19enable_sm80_to_sm89INS1_16FlashAttnFwdSm80INS1_25CollectiveMainloopFwdSm80ILi4ELi1ELb0EN4cute5tupleIJNS5_1CILi128EEENS7_ILi48EEENS7_ILi96EEEEEELi96ENS_6half_tEfNS_4arch4Sm80ELb0ELb0ELb0ELb1ELb0ELb1ELb1ELb1EEENS1_21CollectiveEpilogueFwdINS6_IJS8_SA_S9_EEENS6_IJNS7_ILi1EEESI_SI_EEESC_SE_Li128ELb1ELb1ELb1ELb0EEENS1_36VarlenDynamicPersistentTileSchedulerILi128ELi48ELi128ELi128ELb1ELb1ELb0ELb0ELb1ELb1EEEEEEEEEvNT_6ParamsE,@"STO_CUDA_ENTRY STV_DEFAULT"
_ZN7cutlass13device_kernelIN5flash19enable_sm80_to_sm89INS1_16FlashAttnFwdSm80INS1_25CollectiveMainloopFwdSm80ILi4ELi1ELb0EN4cute5tupleIJNS5_1CILi128EEENS7_ILi48EEENS7_ILi96EEEEEELi96ENS_6half_tEfNS_4arch4Sm80ELb0ELb0ELb0ELb1ELb0ELb1ELb1ELb1EEENS1_21CollectiveEpilogueFwdINS6_IJS8_SA_S9_EEENS6_IJNS7_ILi1EEESI_SI_EEESC_SE_Li128ELb1ELb1ELb1ELb0EEENS1_36VarlenDynamicPersistentTileSchedulerILi128ELi48ELi128ELi128ELb1ELb1ELb0ELb0ELb1ELb1EEEEEEEEEvNT_6ParamsE:
[----:B------:R-:W-:Y:S01]  /*0000*/  LDC R1, c[0x0][0x37c] ;  /* 0x0000df00ff017b82 */ /* 0x000fe20000000800 */
[----:B------:R-:W-:Y:S05]  /*0010*/  EXIT ;  /* 0x000000000000794d */ /* 0x000fea0003800000 */
.L_x_11:
        /* <DEDUP_REMOVED lines=14> */
.L_x_29:


//--------------------- .text._ZN7cutlass13device_kernelIN5flash19enable_sm80_to_sm89INS1_16FlashAttnFwdSm80INS1_25CollectiveMainloopFwdSm80ILi4ELi1ELb0EN4cute5tupleIJNS5_1CILi128EEENS7_ILi48EEENS7_ILi96EEEEEELi96ENS_6half_tEfNS_4arch4Sm80ELb0ELb1ELb0ELb0ELb0ELb0ELb1ELb1EEENS1_21CollectiveEpilogueFwdINS6_IJS8_SA_S9_EEENS6_IJNS7_ILi1EEESI_SI_EEESC_SE_Li128ELb0ELb1ELb1ELb0EEENS1_19SingleTileSchedulerILb0ELb1ELb1ELi128EEEEEEEEEvNT_6ParamsE --------------------------
	.section	.text._ZN7cutlass13device_kernelIN5flash19enable_sm80_to_sm89INS1_16FlashAttnFwdSm80INS1_25CollectiveMainloopFwdSm80ILi4ELi1ELb0EN4cute5tupleIJNS5_1CILi128EEENS7_ILi48EEENS7_ILi96EEEEEELi96ENS_6half_tEfNS_4arch4Sm80ELb0ELb1ELb0ELb0ELb0ELb0ELb1ELb1EEENS1_21CollectiveEpilogueFwdINS6_IJS8_SA_S9_EEENS6_IJNS7_ILi1EEESI_SI_EEESC_SE_Li128ELb0ELb1ELb1ELb0EEENS1_19SingleTileSchedulerILb0ELb1ELb1ELi128EEEEEEEEEvNT_6ParamsE,"ax",@progbits
	.align	128
.text._ZN7cutlass13device_kernelIN5flash19enable_sm80_to_sm89INS1_16FlashAttnFwdSm80INS1_25CollectiveMainloopFwdSm80ILi4ELi1ELb0EN4cute5tupleIJNS5_1CILi128EEENS7_ILi48EEENS7_ILi96EEEEEELi96ENS_6half_tEfNS_4arch4Sm80ELb0ELb1ELb0ELb0ELb0ELb0ELb1ELb1EEENS1_21CollectiveEpilogueFwdINS6_IJS8_SA_S9_EEENS6_IJNS7_ILi1EEESI_SI_EEESC_SE_Li128ELb0ELb1ELb1ELb0EEENS1_19SingleTileSchedulerILb0ELb1ELb1ELi128EEEEEEEEEvNT_6ParamsE:
        .type           _ZN7cutlass13device_kernelIN5flash19enable_sm80_to_sm89INS1_16FlashAttnFwdSm80INS1_25CollectiveMainloopFwdSm80ILi4ELi1ELb0EN4cute5tupleIJNS5_1CILi128EEENS7_ILi48EEENS7_ILi96EEEEEELi96ENS_6half_tEfNS_4arch4Sm80ELb0ELb1ELb0ELb0ELb0ELb0ELb1ELb1EEENS1_21CollectiveEpilogueFwdINS6_IJS8_SA_S9_EEENS6_IJNS7_ILi1EEESI_SI_EEESC_SE_Li128ELb0ELb1ELb1ELb0EEENS1_19SingleTileSchedulerILb0ELb1ELb1ELi128EEEEEEEEEvNT_6ParamsE,@function
        .size           _ZN7cutlass13device_kernelIN5flash19enable_sm80_to_sm89INS1_16FlashAttnFwdSm80INS1_25CollectiveMainloopFwdSm80ILi4ELi1ELb0EN4cute5tupleIJNS5_1CILi128EEENS7_ILi48EEENS7_ILi96EEEEEELi96ENS_6half_tEfNS_4arch4Sm80ELb0ELb1ELb0ELb0ELb0ELb0ELb1ELb1EEENS1_21CollectiveEpilogueFwdINS6_IJS8_SA_S9_EEENS6_IJNS7_ILi1EEESI_SI_EEESC_SE_Li128ELb0ELb1ELb1ELb0EEENS1_19SingleTileSchedulerILb0ELb1ELb1ELi128EEEEEEEEEvNT_6ParamsE,(.L_x_30 - _ZN7cutlass13device_kernelIN5flash19enable_sm80_to_sm89INS1_16FlashAttnFwdSm80INS1_25CollectiveMainloopFwdSm80ILi4ELi1ELb0EN4cute5tupleIJNS5_1CILi128EEENS7_ILi48EEENS7_ILi96EEEEEELi96ENS_6half_tEfNS_4arch4Sm80ELb0ELb1ELb0ELb0ELb0ELb0ELb1ELb1EEENS1_21CollectiveEpilogueFwdINS6_IJS8_SA_S9_EEENS6_IJNS7_ILi1EEESI_SI_EEESC_SE_Li128ELb0ELb1ELb1ELb0EEENS1_19SingleTileSchedulerILb0ELb1ELb1ELi128EEEEEEEEEvNT_6ParamsE)
        .other          _ZN7cutlass13device_kernelIN5flash19enable_sm80_to_sm89INS1_16FlashAttnFwdSm80INS1_25CollectiveMainloopFwdSm80ILi4ELi1ELb0EN4cute5tupleIJNS5_1CILi128EEENS7_ILi48EEENS7_ILi96EEEEEELi96ENS_6half_tEfNS_4arch4Sm80ELb0ELb1ELb0ELb0ELb0ELb0ELb1ELb1EEENS1_21CollectiveEpilogueFwdINS6_IJS8_SA_S9_EEENS6_IJNS7_ILi1EEESI_SI_EEESC_SE_Li128ELb0ELb1ELb1ELb0EEENS1_19SingleTileSchedulerILb0ELb1ELb1ELi128EEEEEEEEEvNT_6ParamsE,@"STO_CUDA_ENTRY STV_DEFAULT"
_ZN7cutlass13device_kernelIN5flash19enable_sm80_to_sm89INS1_16FlashAttnFwdSm80INS1_25CollectiveMainloopFwdSm80ILi4ELi1ELb0EN4cute5tupleIJNS5_1CILi128EEENS7_ILi48EEENS7_ILi96EEEEEELi96ENS_6half_tEfNS_4arch4Sm80ELb0ELb1ELb0ELb0ELb0ELb0ELb1ELb1EEENS1_21CollectiveEpilogueFwdINS6_IJS8_SA_S9_EEENS6_IJNS7_ILi1EEESI_SI_EEESC_SE_Li128ELb0ELb1ELb1ELb0EEENS1_19SingleTileSchedulerILb0ELb1ELb1ELi128EEEEEEEEEvNT_6ParamsE:
[----:B------:R-:W-:Y:S01]  /*0000*/  LDC R1, c[0x0][0x37c] ;  /* 0x0000df00ff017b82 */ /* 0x000fe20000000800 */
[----:B------:R-:W-:Y:S05]  /*0010*/  EXIT ;  /* 0x000000000000794d */ /* 0x000fea0003800000 */
.L_x_12:
        /* <DEDUP_REMOVED lines=14> */
.L_x_30:


//--------------------- .text._ZN7cutlass13device_kernelIN5flash19enable_sm80_to_sm89INS1_16FlashAttnFwdSm80INS1_25CollectiveMainloopFwdSm80ILi4ELi1ELb0EN4cute5tupleIJNS5_1CILi128EEENS7_ILi48EEENS7_ILi96EEEEEELi96ENS_6half_tEfNS_4arch4Sm80ELb0ELb1ELb0ELb1ELb0ELb0ELb1ELb1EEENS1_21CollectiveEpilogueFwdINS6_IJS8_SA_S9_EEENS6_IJNS7_ILi1EEESI_SI_EEESC_SE_Li128ELb1ELb1ELb1ELb0EEENS1_36VarlenDynamicPersistentTileSchedulerILi128ELi48ELi128ELi128ELb1ELb1ELb0ELb1ELb0ELb1EEEEEEEEEvNT_6ParamsE --------------------------
	.section	.text._ZN7cutlass13device_kernelIN5flash19enable_sm80_to_sm89INS1_16FlashAttnFwdSm80INS1_25CollectiveMainloopFwdSm80ILi4ELi1ELb0EN4cute5tupleIJNS5_1CILi128EEENS7_ILi48EEENS7_ILi96EEEEEELi96ENS_6half_tEfNS_4arch4Sm80ELb0ELb1ELb0ELb1ELb0ELb0ELb1ELb1EEENS1_21CollectiveEpilogueFwdINS6_IJS8_SA_S9_EEENS6_IJNS7_ILi1EEESI_SI_EEESC_SE_Li128ELb1ELb1ELb1ELb0EEENS1_36VarlenDynamicPersistentTileSchedulerILi128ELi48ELi128ELi128ELb1ELb1ELb0ELb1ELb0ELb1EEEEEEEEEvNT_6ParamsE,"ax",@progbits
	.align	128
.text._ZN7cutlass13device_kernelIN5flash19enable_sm80_to_sm89INS1_16FlashAttnFwdSm80INS1_25CollectiveMainloopFwdSm80ILi4ELi1ELb0EN4cute5tupleIJNS5_1CILi128EEENS7_ILi48EEENS7_ILi96EEEEEELi96ENS_6half_tEfNS_4arch4Sm80ELb0ELb1ELb0ELb1ELb0ELb0ELb1ELb1EEENS1_21CollectiveEpilogueFwdINS6_IJS8_SA_S9_EEENS6_IJNS7_ILi1EEESI_SI_EEESC_SE_Li128ELb1ELb1ELb1ELb0EEENS1_36VarlenDynamicPersistentTileSchedulerILi128ELi48ELi128ELi128ELb1ELb1ELb0ELb1ELb0ELb1EEEEEEEEEvNT_6ParamsE:
        .type           _ZN7cutlass13device_kernelIN5flash19enable_sm80_to_sm89INS1_16FlashAttnFwdSm80INS1_25CollectiveMainloopFwdSm80ILi4ELi1ELb0EN4cute5tupleIJNS5_1CILi128EEENS7_ILi48EEENS7_ILi96EEEEEELi96ENS_6half_tEfNS_4arch4Sm80ELb0ELb1ELb0ELb1ELb0ELb0ELb1ELb1EEENS1_21CollectiveEpilogueFwdINS6_IJS8_SA_S9_EEENS6_IJNS7_ILi1EEESI_SI_EEESC_SE_Li128ELb1ELb1ELb1ELb0EEENS1_36VarlenDynamicPersistentTileSchedulerILi128ELi48ELi128ELi128ELb1ELb1ELb0ELb1ELb0ELb1EEEEEEEEEvNT_6ParamsE,@function
        .size           _ZN7cutlass13device_kernelIN5flash19enable_sm80_to_sm89INS1_16FlashAttnFwdSm80INS1_25CollectiveMainloopFwdSm80ILi4ELi1ELb0EN4cute5tupleIJNS5_1CILi128EEENS7_ILi48EEENS7_ILi96EEEEEELi96ENS_6half_tEfNS_4arch4Sm80ELb0ELb1ELb0ELb1ELb0ELb0ELb1ELb1EEENS1_21CollectiveEpilogueFwdINS6_IJS8_SA_S9_EEENS6_IJNS7_ILi1EEESI_SI_EEESC_SE_Li128ELb1ELb1ELb1ELb0EEENS1_36VarlenDynamicPersistentTileSchedulerILi128ELi48ELi128ELi128ELb1ELb1ELb0ELb1ELb0ELb1EEEEEEEEEvNT_6ParamsE,(.L_x_31 - _ZN7cutlass13device_kernelIN5flash19enable_sm80_to_sm89INS1_16FlashAttnFwdSm80INS1_25CollectiveMainloopFwdSm80ILi4ELi1ELb0EN4cute5tupleIJNS5_1CILi128EEENS7_ILi48EEENS7_ILi96EEEEEELi96ENS_6half_tEfNS_4arch4Sm80ELb0ELb1ELb0ELb1ELb0ELb0ELb1ELb1EEENS1_21CollectiveEpilogueFwdINS6_IJS8_SA_S9_EEENS6_IJNS7_ILi1EEESI_SI_EEESC_SE_Li128ELb1ELb1ELb1ELb0EEENS1_36VarlenDynamicPersistentTileSchedulerILi128ELi48ELi128ELi128ELb1ELb1ELb0ELb1ELb0ELb1EEEEEEEEEvNT_6ParamsE)
        .other          _ZN7cutlass13device_kernelIN5flash19enable_sm80_to_sm89INS1_16FlashAttnFwdSm80INS1_25CollectiveMainloopFwdSm80ILi4ELi1ELb0EN4cute5tupleIJNS5_1CILi128EEENS7_ILi48EEENS7_ILi96EEEEEELi96ENS_6half_tEfNS_4arch4Sm80ELb0ELb1ELb0ELb1ELb0ELb0ELb1ELb1EEENS1_21CollectiveEpilogueFwdINS6_IJS8_SA_S9_EEENS6_IJNS7_ILi1EEESI_SI_EEESC_SE_Li128ELb1ELb1ELb1ELb0EEENS1_36VarlenDynamicPersistentTileSchedulerILi128ELi48ELi128ELi128ELb1ELb1ELb0ELb1ELb0ELb1EEEEEEEEEvNT_6ParamsE,@"STO_CUDA_ENTRY STV_DEFAULT"
_ZN7cutlass13device_kernelIN5flash19enable_sm80_to_sm89INS1_16FlashAttnFwdSm80INS1_25CollectiveMainloopFwdSm80ILi4ELi1ELb0EN4cute5tupleIJNS5_1CILi128EEENS7_ILi48EEENS7_ILi96EEEEEELi96ENS_6half_tEfNS_4arch4Sm80ELb0ELb1ELb0ELb1ELb0ELb0ELb1ELb1EEENS1_21CollectiveEpilogueFwdINS6_IJS8_SA_S9_EEENS6_IJNS7_ILi1EEESI_SI_EEESC_SE_Li128ELb1ELb1ELb1ELb0EEENS1_36VarlenDynamicPersistentTileSchedulerILi128ELi48ELi128ELi128ELb1ELb1ELb0ELb1ELb0ELb1EEEEEEEEEvNT_6ParamsE:
[----:B------:R-:W-:Y:S01]  /*0000*/  LDC R1, c[0x0][0x37c] ;  /* 0x0000df00ff017b82 */ /* 0x000fe20000000800 */
[----:B------:R-:W-:Y:S05]  /*0010*/  EXIT ;  /* 0x000000000000794d */ /* 0x000fea0003800000 */
.L_x_13:
        /* <DEDUP_REMOVED lines=14> */
.L_x_31:


//--------------------- .text._ZN7cutlass13device_kernelIN5flash19enable_sm80_to_sm89INS1_16FlashAttnFwdSm80INS1_25CollectiveMainloopFwdSm80ILi4ELi1ELb0EN4cute5tupleIJNS5_1CILi128EEENS7_ILi48EEENS7_ILi96EEEEEELi96ENS_6half_tEfNS_4arch4Sm80ELb0ELb1ELb0ELb1ELb0ELb1ELb1ELb1EEENS1_21CollectiveEpilogueFwdINS6_IJS8_SA_S9_EEENS6_IJNS7_ILi1EEESI_SI_EEESC_SE_Li128ELb1ELb1ELb1ELb0EEENS1_36VarlenDynamicPersistentTileSchedulerILi128ELi48ELi128ELi128ELb1ELb1ELb0ELb1ELb0ELb1EEEEEEEEEvNT_6ParamsE --------------------------
	.section	.text._ZN7cutlass13device_kernelIN5flash19enable_sm80_to_sm89INS1_16FlashAttnFwdSm80INS1_25CollectiveMainloopFwdSm80ILi4ELi1ELb0EN4cute5tupleIJNS5_1CILi128EEENS7_ILi48EEENS7_ILi96EEEEEELi96ENS_6half_tEfNS_4arch4Sm80ELb0ELb1ELb0ELb1ELb0ELb1ELb1ELb1EEENS1_21CollectiveEpilogueFwdINS6_IJS8_SA_S9_EEENS6_IJNS7_ILi1EEESI_SI_EEESC_SE_Li128ELb1ELb1ELb1ELb0EEENS1_36VarlenDynamicPersistentTileSchedulerILi128ELi48ELi128ELi128ELb1ELb1ELb0ELb1ELb0ELb1EEEEEEEEEvNT_6ParamsE,"ax",@progbits
	.align	128
.text._ZN7cutlass13device_kernelIN5flash19enable_sm80_to_sm89INS1_16FlashAttnFwdSm80INS1_25CollectiveMainloopFwdSm80ILi4ELi1ELb0EN4cute5tupleIJNS5_1CILi128EEENS7_ILi48EEENS7_ILi96EEEEEELi96ENS_6half_tEfNS_4arch4Sm80ELb0ELb1ELb0ELb1ELb0ELb1ELb1ELb1EEENS1_21CollectiveEpilogueFwdINS6_IJS8_SA_S9_EEENS6_IJNS7_ILi1EEESI_SI_EEESC_SE_Li128ELb1ELb1ELb1ELb0EEENS1_36VarlenDynamicPersistentTileSchedulerILi128ELi48ELi128ELi128ELb1ELb1ELb0ELb1ELb0ELb1EEEEEEEEEvNT_6ParamsE:
        .type           _ZN7cutlass13device_kernelIN5flash19enable_sm80_to_sm89INS1_16FlashAttnFwdSm80INS1_25CollectiveMainloopFwdSm80ILi4ELi1ELb0EN4cute5tupleIJNS5_1CILi128EEENS7_ILi48EEENS7_ILi96EEEEEELi96ENS_6half_tEfNS_4arch4Sm80ELb0ELb1ELb0ELb1ELb0ELb1ELb1ELb1EEENS1_21CollectiveEpilogueFwdINS6_IJS8_SA_S9_EEENS6_IJNS7_ILi1EEESI_SI_EEESC_SE_Li128ELb1ELb1ELb1ELb0EEENS1_36VarlenDynamicPersistentTileSchedulerILi128ELi48ELi128ELi128ELb1ELb1ELb0ELb1ELb0ELb1EEEEEEEEEvNT_6ParamsE,@function
        .size           _ZN7cutlass13device_kernelIN5flash19enable_sm80_to_sm89INS1_16FlashAttnFwdSm80INS1_25CollectiveMainloopFwdSm80ILi4ELi1ELb0EN4cute5tupleIJNS5_1CILi128EEENS7_ILi48EEENS7_ILi96EEEEEELi96ENS_6half_tEfNS_4arch4Sm80ELb0ELb1ELb0ELb1ELb0ELb1ELb1ELb1EEENS1_21CollectiveEpilogueFwdINS6_IJS8_SA_S9_EEENS6_IJNS7_ILi1EEESI_SI_EEESC_SE_Li128ELb1ELb1ELb1ELb0EEENS1_36VarlenDynamicPersistentTileSchedulerILi128ELi48ELi128ELi128ELb1ELb1ELb0ELb1ELb0ELb1EEEEEEEEEvNT_6ParamsE,(.L_x_32 - _ZN7cutlass13device_kernelIN5flash19enable_sm80_to_sm89INS1_16FlashAttnFwdSm80INS1_25CollectiveMainloopFwdSm80ILi4ELi1ELb0EN4cute5tupleIJNS5_1CILi128EEENS7_ILi48EEENS7_ILi96EEEEEELi96ENS_6half_tEfNS_4arch4Sm80ELb0ELb1ELb0ELb1ELb0ELb1ELb1ELb1EEENS1_21CollectiveEpilogueFwdINS6_IJS8_SA_S9_EEENS6_IJNS7_ILi1EEESI_SI_EEESC_SE_Li128ELb1ELb1ELb1ELb0EEENS1_36VarlenDynamicPersistentTileSchedulerILi128ELi48ELi128ELi128ELb1ELb1ELb0ELb1ELb0ELb1EEEEEEEEEvNT_6ParamsE)
        .other          _ZN7cutlass13device_kernelIN5flash19enable_sm80_to_sm89INS1_16FlashAttnFwdSm80INS1_25CollectiveMainloopFwdSm80ILi4ELi1ELb0EN4cute5tupleIJNS5_1CILi128EEENS7_ILi48EEENS7_ILi96EEEEEELi96ENS_6half_tEfNS_4arch4Sm80ELb0ELb1ELb0ELb1ELb0ELb1ELb1ELb1EEENS1_21CollectiveEpilogueFwdINS6_IJS8_SA_S9_EEENS6_IJNS7_ILi1EEESI_SI_EEESC_SE_Li128ELb1ELb1ELb1ELb0EEENS1_36VarlenDynamicPersistentTileSchedulerILi128ELi48ELi128ELi128ELb1ELb1ELb0ELb1ELb0ELb1EEEEEEEEEvNT_6ParamsE,@"STO_CUDA_ENTRY STV_DEFAULT"
_ZN7cutlass13device_kernelIN5flash19enable_sm80_to_sm89INS1_16FlashAttnFwdSm80INS1_25CollectiveMainloopFwdSm80ILi4ELi1ELb0EN4cute5tupleIJNS5_1CILi128EEENS7_ILi48EEENS7_ILi96EEEEEELi96ENS_6half_tEfNS_4arch4Sm80ELb0ELb1ELb0ELb1ELb0ELb1ELb1ELb1EEENS1_21CollectiveEpilogueFwdINS6_IJS8_SA_S9_EEENS6_IJNS7_ILi1EEESI_SI_EEESC_SE_Li128ELb1ELb1ELb1ELb0EEENS1_36VarlenDynamicPersistentTileSchedulerILi128ELi48ELi128ELi128ELb1ELb1ELb0ELb1ELb0ELb1EEEEEEEEEvNT_6ParamsE:
[----:B------:R-:W-:Y:S01]  /*0000*/  LDC R1, c[0x0][0x37c] ;  /* 0x0000df00ff017b82 */ /* 0x000fe20000000800 */
[----:B------:R-:W-:Y:S05]  /*0010*/  EXIT ;  /* 0x000000000000794d */ /* 0x000fea0003800000 */
.L_x_14:
        /* <DEDUP_REMOVED lines=14> */
.L_x_32:


//--------------------- .text._ZN7cutlass13device_kernelIN5flash19enable_sm80_to_sm89INS1_16FlashAttnFwdSm80INS1_25CollectiveMainloopFwdSm80ILi4ELi1ELb0EN4cute5tupleIJNS5_1CILi128EEENS7_ILi64EEENS7_ILi96EEEEEELi96ENS_6half_tEfNS_4arch4Sm80ELb1ELb0ELb0ELb0ELb0ELb0ELb1ELb1EEENS1_21CollectiveEpilogueFwdINS6_IJS8_SA_S9_EEENS6_IJNS7_ILi1EEESI_SI_EEESC_SE_Li128ELb0ELb1ELb1ELb0EEENS1_30DynamicPersistentTileSchedulerILi128ELi128ELb1ELb1ELb0EEEEEEEEEvNT_6ParamsE --------------------------
	.section	.text._ZN7cutlass13device_kernelIN5flash19enable_sm80_to_sm89INS1_16FlashAttnFwdSm80INS1_25CollectiveMainloopFwdSm80ILi4ELi1ELb0EN4cute5tupleIJNS5_1CILi128EEENS7_ILi64EEENS7_ILi96EEEEEELi96ENS_6half_tEfNS_4arch4Sm80ELb1ELb0ELb0ELb0ELb0ELb0ELb1ELb1EEENS1_21CollectiveEpilogueFwdINS6_IJS8_SA_S9_EEENS6_IJNS7_ILi1EEESI_SI_EEESC_SE_Li128ELb0ELb1ELb1ELb0EEENS1_30DynamicPersistentTileSchedulerILi128ELi128ELb1ELb1ELb0EEEEEEEEEvNT_6ParamsE,"ax",@progbits
	.align	128
.text._ZN7cutlass13device_kernelIN5flash19enable_sm80_to_sm89INS1_16FlashAttnFwdSm80INS1_25CollectiveMainloopFwdSm80ILi4ELi1ELb0EN4cute5tupleIJNS5_1CILi128EEENS7_ILi64EEENS7_ILi96EEEEEELi96ENS_6half_tEfNS_4arch4Sm80ELb1ELb0ELb0ELb0ELb0ELb0ELb1ELb1EEENS1_21CollectiveEpilogueFwdINS6_IJS8_SA_S9_EEENS6_IJNS7_ILi1EEESI_SI_EEESC_SE_Li128ELb0ELb1ELb1ELb0EEENS1_30DynamicPersistentTileSchedulerILi128ELi128ELb1ELb1ELb0EEEEEEEEEvNT_6ParamsE:
        .type           _ZN7cutlass13device_kernelIN5flash19enable_sm80_to_sm89INS1_16FlashAttnFwdSm80INS1_25CollectiveMainloopFwdSm80ILi4ELi1ELb0EN4cute5tupleIJNS5_1CILi128EEENS7_ILi64EEENS7_ILi96EEEEEELi96ENS_6half_tEfNS_4arch4Sm80ELb1ELb0ELb0ELb0ELb0ELb0ELb1ELb1EEENS1_21CollectiveEpilogueFwdINS6_IJS8_SA_S9_EEENS6_IJNS7_ILi1EEESI_SI_EEESC_SE_Li128ELb0ELb1ELb1ELb0EEENS1_30DynamicPersistentTileSchedulerILi128ELi128ELb1ELb1ELb0EEEEEEEEEvNT_6ParamsE,@function
        .size           _ZN7cutlass13device_kernelIN5flash19enable_sm80_to_sm89INS1_16FlashAttnFwdSm80INS1_25CollectiveMainloopFwdSm80ILi4ELi1ELb0EN4cute5tupleIJNS5_1CILi128EEENS7_ILi64EEENS7_ILi96EEEEEELi96ENS_6half_tEfNS_4arch4Sm80ELb1ELb0ELb0ELb0ELb0ELb0ELb1ELb1EEENS1_21CollectiveEpilogueFwdINS6_IJS8_SA_S9_EEENS6_IJNS7_ILi1EEESI_SI_EEESC_SE_Li128ELb0ELb1ELb1ELb0EEENS1_30DynamicPersistentTileSchedulerILi128ELi128ELb1ELb1ELb0EEEEEEEEEvNT_6ParamsE,(.L_x_33 - _ZN7cutlass13device_kernelIN5flash19enable_sm80_to_sm89INS1_16FlashAttnFwdSm80INS1_25CollectiveMainloopFwdSm80ILi4ELi1ELb0EN4cute5tupleIJNS5_1CILi128EEENS7_ILi64EEENS7_ILi96EEEEEELi96ENS_6half_tEfNS_4arch4Sm80ELb1ELb0ELb0ELb0ELb0ELb0ELb1ELb1EEENS1_21CollectiveEpilogueFwdINS6_IJS8_SA_S9_EEENS6_IJNS7_ILi1EEESI_SI_EEESC_SE_Li128ELb0ELb1ELb1ELb0EEENS1_30DynamicPersistentTileSchedulerILi128ELi128ELb1ELb1ELb0EEEEEEEEEvNT_6ParamsE)
        .other          _ZN7cutlass13device_kernelIN5flash19enable_sm80_to_sm89INS1_16FlashAttnFwdSm80INS1_25CollectiveMainloopFwdSm80ILi4ELi1ELb0EN4cute5tupleIJNS5_1CILi128EEENS7_ILi64EEENS7_ILi96EEEEEELi96ENS_6half_tEfNS_4arch4Sm80ELb1ELb0ELb0ELb0ELb0ELb0ELb1ELb1EEENS1_21CollectiveEpilogueFwdINS6_IJS8_SA_S9_EEENS6_IJNS7_ILi1EEESI_SI_EEESC_SE_Li128ELb0ELb1ELb1ELb0EEENS1_30DynamicPersistentTileSchedulerILi128ELi128ELb1ELb1ELb0EEEEEEEEEvNT_6ParamsE,@"STO_CUDA_ENTRY STV_DEFAULT"
_ZN7cutlass13device_kernelIN5flash19enable_sm80_to_sm89INS1_16FlashAttnFwdSm80INS1_25CollectiveMainloopFwdSm80ILi4ELi1ELb0EN4cute5tupleIJNS5_1CILi128EEENS7_ILi64EEENS7_ILi96EEEEEELi96ENS_6half_tEfNS_4arch4Sm80ELb1ELb0ELb0ELb0ELb0ELb0ELb1ELb1EEENS1_21CollectiveEpilogueFwdINS6_IJS8_SA_S9_EEENS6_IJNS7_ILi1EEESI_SI_EEESC_SE_Li128ELb0ELb1ELb1ELb0EEENS1_30DynamicPersistentTileSchedulerILi128ELi128ELb1ELb1ELb0EEEEEEEEEvNT_6ParamsE:
[----:B------:R-:W-:Y:S01]  /*0000*/  LDC R1, c[0x0][0x37c] ;  /* 0x0000df00ff017b82 */ /* 0x000fe20000000800 */
[----:B------:R-:W-:Y:S05]  /*0010*/  EXIT ;  /* 0x000000000000794d */ /* 0x000fea0003800000 */
.L_x_15:
        /* <DEDUP_REMOVED lines=14> */
.L_x_33:


//--------------------- .text._ZN7cutlass13device_kernelIN5flash19enable_sm80_to_sm89INS1_16FlashAttnFwdSm80INS1_25CollectiveMainloopFwdSm80ILi4ELi1ELb0EN4cute5tupleIJNS5_1CILi128EEENS7_ILi48EEENS7_ILi96EEEEEELi96ENS_6half_tEfNS_4arch4Sm80ELb1ELb0ELb0ELb1ELb0ELb0ELb1ELb1EEENS1_21CollectiveEpilogueFwdINS6_IJS8_SA_S9_EEENS6_IJNS7_ILi1EEESI_SI_EEESC_SE_Li128ELb1ELb1ELb1ELb0EEENS1_36VarlenDynamicPersistentTileSchedulerILi128ELi48ELi128ELi128ELb1ELb1ELb0ELb1ELb1ELb1EEEEEEEEEvNT_6ParamsE --------------------------
	.section	.text._ZN7cutlass13device_kernelIN5flash19enable_sm80_to_sm89INS1_16FlashAttnFwdSm80INS1_25CollectiveMainloopFwdSm80ILi4ELi1ELb0EN4cute5tupleIJNS5_1CILi128EEENS7_ILi48EEENS7_ILi96EEEEEELi96ENS_6half_tEfNS_4arch4Sm80ELb1ELb0ELb0ELb1ELb0ELb0ELb1ELb1EEENS1_21CollectiveEpilogueFwdINS6_IJS8_SA_S9_EEENS6_IJNS7_ILi1EEESI_SI_EEESC_SE_Li128ELb1ELb1ELb1ELb0EEENS1_36VarlenDynamicPersistentTileSchedulerILi128ELi48ELi128ELi128ELb1ELb1ELb0ELb1ELb1ELb1EEEEEEEEEvNT_6ParamsE,"ax",@progbits
	.align	128
.text._ZN7cutlass13device_kernelIN5flash19enable_sm80_to_sm89INS1_16FlashAttnFwdSm80INS1_25CollectiveMainloopFwdSm80ILi4ELi1ELb0EN4cute5tupleIJNS5_1CILi128EEENS7_ILi48EEENS7_ILi96EEEEEELi96ENS_6half_tEfNS_4arch4Sm80ELb1ELb0ELb0ELb1ELb0ELb0ELb1ELb1EEENS1_21CollectiveEpilogueFwdINS6_IJS8_SA_S9_EEENS6_IJNS7_ILi1EEESI_SI_EEESC_SE_Li128ELb1ELb1ELb1ELb0EEENS1_36VarlenDynamicPersistentTileSchedulerILi128ELi48ELi128ELi128ELb1ELb1ELb0ELb1ELb1ELb1EEEEEEEEEvNT_6ParamsE:
        .type           _ZN7cutlass13device_kernelIN5flash19enable_sm80_to_sm89INS1_16FlashAttnFwdSm80INS1_25CollectiveMainloopFwdSm80ILi4ELi1ELb0EN4cute5tupleIJNS5_1CILi128EEENS7_ILi48EEENS7_ILi96EEEEEELi96ENS_6half_tEfNS_4arch4Sm80ELb1ELb0ELb0ELb1ELb0ELb0ELb1ELb1EEENS1_21CollectiveEpilogueFwdINS6_IJS8_SA_S9_EEENS6_IJNS7_ILi1EEESI_SI_EEESC_SE_Li128ELb1ELb1ELb1ELb0EEENS1_36VarlenDynamicPersistentTileSchedulerILi128ELi48ELi128ELi128ELb1ELb1ELb0ELb1ELb1ELb1EEEEEEEEEvNT_6ParamsE,@function
        .size           _ZN7cutlass13device_kernelIN5flash19enable_sm80_to_sm89INS1_16FlashAttnFwdSm80INS1_25CollectiveMainloopFwdSm80ILi4ELi1ELb0EN4cute5tupleIJNS5_1CILi128EEENS7_ILi48EEENS7_ILi96EEEEEELi96ENS_6half_tEfNS_4arch4Sm80ELb1ELb0ELb0ELb1ELb0ELb0ELb1ELb1EEENS1_21CollectiveEpilogueFwdINS6_IJS8_SA_S9_EEENS6_IJNS7_ILi1EEESI_SI_EEESC_SE_Li128ELb1ELb1ELb1ELb0EEENS1_36VarlenDynamicPersistentTileSchedulerILi128ELi48ELi128ELi128ELb1ELb1ELb0ELb1ELb1ELb1EEEEEEEEEvNT_6ParamsE,(.L_x_34 - _ZN7cutlass13device_kernelIN5flash19enable_sm80_to_sm89INS1_16FlashAttnFwdSm80INS1_25CollectiveMainloopFwdSm80ILi4ELi1ELb0EN4cute5tupleIJNS5_1CILi128EEENS7_ILi48EEENS7_ILi96EEEEEELi96ENS_6half_tEfNS_4arch4Sm80ELb1ELb0ELb0ELb1ELb0ELb0ELb1ELb1EEENS1_21CollectiveEpilogueFwdINS6_IJS8_SA_S9_EEENS6_IJNS7_ILi1EEESI_SI_EEESC_SE_Li128ELb1ELb1ELb1ELb0EEENS1_36VarlenDynamicPersistentTileSchedulerILi128ELi48ELi128ELi128ELb1ELb1ELb0ELb1ELb1ELb1EEEEEEEEEvNT_6ParamsE)
        .other          _ZN7cutlass13device_kernelIN5flash19enable_sm80_to_sm89INS1_16FlashAttnFwdSm80INS1_25CollectiveMainloopFwdSm80ILi4ELi1ELb0EN4cute5tupleIJNS5_1CILi128EEENS7_ILi48EEENS7_ILi96EEEEEELi96ENS_6half_tEfNS_4arch4Sm80ELb1ELb0ELb0ELb1ELb0ELb0ELb1ELb1EEENS1_21CollectiveEpilogueFwdINS6_IJS8_SA_S9_EEENS6_IJNS7_ILi1EEESI_SI_EEESC_SE_Li128ELb1ELb1ELb1ELb0EEENS1_36VarlenDynamicPersistentTileSchedulerILi128ELi48ELi128ELi128ELb1ELb1ELb0ELb1ELb1ELb1EEEEEEEEEvNT_6ParamsE,@"STO_CUDA_ENTRY STV_DEFAULT"
_ZN7cutlass13device_kernelIN5flash19enable_sm80_to_sm89INS1_16FlashAttnFwdSm80INS1_25CollectiveMainloopFwdSm80ILi4ELi1ELb0EN4cute5tupleIJNS5_1CILi128EEENS7_ILi48EEENS7_ILi96EEEEEELi96ENS_6half_tEfNS_4arch4Sm80ELb1ELb0ELb0ELb1ELb0ELb0ELb1ELb1EEENS1_21CollectiveEpilogueFwdINS6_IJS8_SA_S9_EEENS6_IJNS7_ILi1EEESI_SI_EEESC_SE_Li128ELb1ELb1ELb1ELb0EEENS1_36VarlenDynamicPersistentTileSchedulerILi128ELi48ELi128ELi128ELb1ELb1ELb0ELb1ELb1ELb1EEEEEEEEEvNT_6ParamsE:
[----:B------:R-:W-:Y:S01]  /*0000*/  LDC R1, c[0x0][0x37c] ;  /* 0x0000df00ff017b82 */ /* 0x000fe20000000800 */
[----:B------:R-:W-:Y:S05]  /*0010*/  EXIT ;  /* 0x000000000000794d */ /* 0x000fea0003800000 */
.L_x_16:
        /* <DEDUP_REMOVED lines=14> */
.L_x_34:


//--------------------- .text._ZN7cutlass13device_kernelIN5flash19enable_sm80_to_sm89INS1_16FlashAttnFwdSm80INS1_25CollectiveMainloopFwdSm80ILi4ELi1ELb0EN4cute5tupleIJNS5_1CILi128EEENS7_ILi48EEENS7_ILi96EEEEEELi96ENS_6half_tEfNS_4arch4Sm80ELb1ELb0ELb0ELb1ELb0ELb1ELb1ELb1EEENS1_21CollectiveEpilogueFwdINS6_IJS8_SA_S9_EEENS6_IJNS7_ILi1EEESI_SI_EEESC_SE_Li128ELb1ELb1ELb1ELb0EEENS1_36VarlenDynamicPersistentTileSchedulerILi128ELi48ELi128ELi128ELb1ELb1ELb0ELb1ELb1ELb1EEEEEEEEEvNT_6ParamsE --------------------------
	.section	.text._ZN7cutlass13device_kernelIN5flash19enable_sm80_to_sm89INS1_16FlashAttnFwdSm80INS1_25CollectiveMainloopFwdSm80ILi4ELi1ELb0EN4cute5tupleIJNS5_1CILi128EEENS7_ILi48EEENS7_ILi96EEEEEELi96ENS_6half_tEfNS_4arch4Sm80ELb1ELb0ELb0ELb1ELb0ELb1ELb1ELb1EEENS1_21CollectiveEpilogueFwdINS6_IJS8_SA_S9_EEENS6_IJNS7_ILi1EEESI_SI_EEESC_SE_Li128ELb1ELb1ELb1ELb0EEENS1_36VarlenDynamicPersistentTileSchedulerILi128ELi48ELi128ELi128ELb1ELb1ELb0ELb1ELb1ELb1EEEEEEEEEvNT_6ParamsE,"ax",@progbits
	.align	128
.text._ZN7cutlass13device_kernelIN5flash19enable_sm80_to_sm89INS1_16FlashAttnFwdSm80INS1_25CollectiveMainloopFwdSm80ILi4ELi1ELb0EN4cute5tupleIJNS5_1CILi128EEENS7_ILi48EEENS7_ILi96EEEEEELi96ENS_6half_tEfNS_4arch4Sm80ELb1ELb0ELb0ELb1ELb0ELb1ELb1ELb1EEENS1_21CollectiveEpilogueFwdINS6_IJS8_SA_S9_EEENS6_IJNS7_ILi1EEESI_SI_EEESC_SE_Li128ELb1ELb1ELb1ELb0EEENS1_36VarlenDynamicPersistentTileSchedulerILi128ELi48ELi128ELi128ELb1ELb1ELb0ELb1ELb1ELb1EEEEEEEEEvNT_6ParamsE:
        .type           _ZN7cutlass13device_kernelIN5flash19enable_sm80_to_sm89INS1_16FlashAttnFwdSm80INS1_25CollectiveMainloopFwdSm80ILi4ELi1ELb0EN4cute5tupleIJNS5_1CILi128EEENS7_ILi48EEENS7_ILi96EEEEEELi96ENS_6half_tEfNS_4arch4Sm80ELb1ELb0ELb0ELb1ELb0ELb1ELb1ELb1EEENS1_21CollectiveEpilogueFwdINS6_IJS8_SA_S9_EEENS6_IJNS7_ILi1EEESI_SI_EEESC_SE_Li128ELb1ELb1ELb1ELb0EEENS1_36VarlenDynamicPersistentTileSchedulerILi128ELi48ELi128ELi128ELb1ELb1ELb0ELb1ELb1ELb1EEEEEEEEEvNT_6ParamsE,@function
        .size           _ZN7cutlass13device_kernelIN5flash19enable_sm80_to_sm89INS1_16FlashAttnFwdSm80INS1_25CollectiveMainloopFwdSm80ILi4ELi1ELb0EN4cute5tupleIJNS5_1CILi128EEENS7_ILi48EEENS7_ILi96EEEEEELi96ENS_6half_tEfNS_4arch4Sm80ELb1ELb0ELb0ELb1ELb0ELb1ELb1ELb1EEENS1_21CollectiveEpilogueFwdINS6_IJS8_SA_S9_EEENS6_IJNS7_ILi1EEESI_SI_EEESC_SE_Li128ELb1ELb1ELb1ELb0EEENS1_36VarlenDynamicPersistentTileSchedulerILi128ELi48ELi128ELi128ELb1ELb1ELb0ELb1ELb1ELb1EEEEEEEEEvNT_6ParamsE,(.L_x_35 - _ZN7cutlass13device_kernelIN5flash19enable_sm80_to_sm89INS1_16FlashAttnFwdSm80INS1_25CollectiveMainloopFwdSm80ILi4ELi1ELb0EN4cute5tupleIJNS5_1CILi128EEENS7_ILi48EEENS7_ILi96EEEEEELi96ENS_6half_tEfNS_4arch4Sm80ELb1ELb0ELb0ELb1ELb0ELb1ELb1ELb1EEENS1_21CollectiveEpilogueFwdINS6_IJS8_SA_S9_EEENS6_IJNS7_ILi1EEESI_SI_EEESC_SE_Li128ELb1ELb1ELb1ELb0EEENS1_36VarlenDynamicPersistentTileSchedulerILi128ELi48ELi128ELi128ELb1ELb1ELb0ELb1ELb1ELb1EEEEEEEEEvNT_6ParamsE)
        .other          _ZN7cutlass13device_kernelIN5flash19enable_sm80_to_sm89INS1_16FlashAttnFwdSm80INS1_25CollectiveMainloopFwdSm80ILi4ELi1ELb0EN4cute5tupleIJNS5_1CILi128EEENS7_ILi48EEENS7_ILi96EEEEEELi96ENS_6half_tEfNS_4arch4Sm80ELb1ELb0ELb0ELb1ELb0ELb1ELb1ELb1EEENS1_21CollectiveEpilogueFwdINS6_IJS8_SA_S9_EEENS6_IJNS7_ILi1EEESI_SI_EEESC_SE_Li128ELb1ELb1ELb1ELb0EEENS1_36VarlenDynamicPersistentTileSchedulerILi128ELi48ELi128ELi128ELb1ELb1ELb0ELb1ELb1ELb1EEEEEEEEEvNT_6ParamsE,@"STO_CUDA_ENTRY STV_DEFAULT"
_ZN7cutlass13device_kernelIN5flash19enable_sm80_to_sm89INS1_16FlashAttnFwdSm80INS1_25CollectiveMainloopFwdSm80ILi4ELi1ELb0EN4cute5tupleIJNS5_1CILi128EEENS7_ILi48EEENS7_ILi96EEEEEELi96ENS_6half_tEfNS_4arch4Sm80ELb1ELb0ELb0ELb1ELb0ELb1ELb1ELb1EEENS1_21CollectiveEpilogueFwdINS6_IJS8_SA_S9_EEENS6_IJNS7_ILi1EEESI_SI_EEESC_SE_Li128ELb1ELb1ELb1ELb0EEENS1_36VarlenDynamicPersistentTileSchedulerILi128ELi48ELi128ELi128ELb1ELb1ELb0ELb1ELb1ELb1EEEEEEEEEvNT_6ParamsE:
[----:B------:R-:W-:Y:S01]  /*0000*/  LDC R1, c[0x0][0x37c] ;  /* 0x0000df00ff017b82 */ /* 0x000fe20000000800 */
[----:B------:R-:W-:Y:S05]  /*0010*/  EXIT ;  /* 0x000000000000794d */ /* 0x000fea0003800000 */
.L_x_17:
        /* <DEDUP_REMOVED lines=14> */
.L_x_35:


//--------------------- .nv.shared.reserved.0     --------------------------
	.section	.nv.shared.reserved.0,"aw",@nobits
	.weak		__nv_reservedSMEM_offset_0_alias
	.size		__nv_reservedSMEM_offset_0_alias, 0, 64
	.other		__nv_reservedSMEM_offset_0_alias,@"STO_CUDA_RESERVED_SHARED STV_DEFAULT"
__nv_reservedSMEM_offset_0_alias:
	.zero		0
	.zero		64


//--------------------- .nv.global                --------------------------
	.section	.nv.global,"aw",@nobits
.nv.global:
	.type		_ZN82_INTERNAL_2e67bb2b_46_flash_fwd_hdim96_fp16_split_softcapall_sm80_cu_49158569_36014cute1_E,@object
	.size		_ZN82_INTERNAL_2e67bb2b_46_flash_fwd_hdim96_fp16_split_softcapall_sm80_cu_49158569_36014cute1_E,(_ZN82_INTERNAL_2e67bb2b_46_flash_fwd_hdim96_fp16_split_softcapall_sm80_cu_49158569_36014cuda3std3__45__cpo6cbeginE - _ZN82_INTERNAL_2e67bb2b_46_flash_fwd_hdim96_fp16_split_softcapall_sm80_cu_49158569_36014cute1_E)
_ZN82_INTERNAL_2e67bb2b_46_flash_fwd_hdim96_fp16_split_softcapall_sm80_cu_49158569_36014cute1_E:
	.zero		1
	.type		_ZN82_INTERNAL_2e67bb2b_46_flash_fwd_hdim96_fp16_split_softcapall_sm80_cu_49158569_36014cuda3std3__45__cpo6cbeginE,@object
	.size		_ZN82_INTERNAL_2e67bb2b_46_flash_fwd_hdim96_fp16_split_softcapall_sm80_cu_49158569_36014cuda3std3__45__cpo6cbeginE,(_ZN82_INTERNAL_2e67bb2b_46_flash_fwd_hdim96_fp16_split_softcapall_sm80_cu_49158569_36014cuda3std3__48in_placeE - _ZN82_INTERNAL_2e67bb2b_46_flash_fwd_hdim96_fp16_split_softcapall_sm80_cu_49158569_36014cuda3std3__45__cpo6cbeginE)
_ZN82_INTERNAL_2e67bb2b_46_flash_fwd_hdim96_fp16_split_softcapall_sm80_cu_49158569_36014cuda3std3__45__cpo6cbeginE:
	.zero		1
	.type		_ZN82_INTERNAL_2e67bb2b_46_flash_fwd_hdim96_fp16_split_softcapall_sm80_cu_49158569_36014cuda3std3__48in_placeE,@object
	.size		_ZN82_INTERNAL_2e67bb2b_46_flash_fwd_hdim96_fp16_split_softcapall_sm80_cu_49158569_36014cuda3std3__48in_placeE,(_ZN82_INTERNAL_2e67bb2b_46_flash_fwd_hdim96_fp16_split_softcapall_sm80_cu_49158569_36014cuda3std6ranges3__45__cpo9iter_moveE - _ZN82_INTERNAL_2e67bb2b_46_flash_fwd_hdim96_fp16_split_softcapall_sm80_cu_49158569_36014cuda3std3__48in_placeE)
_ZN82_INTERNAL_2e67bb2b_46_flash_fwd_hdim96_fp16_split_softcapall_sm80_cu_49158569_36014cuda3std3__48in_placeE:
	.zero		1
	.type		_ZN82_INTERNAL_2e67bb2b_46_flash_fwd_hdim96_fp16_split_softcapall_sm80_cu_49158569_36014cuda3std6ranges3__45__cpo9iter_moveE,@object
	.size		_ZN82_INTERNAL_2e67bb2b_46_flash_fwd_hdim96_fp16_split_softcapall_sm80_cu_49158569_36014cuda3std6ranges3__45__cpo9iter_moveE,(_ZN82_INTERNAL_2e67bb2b_46_flash_fwd_hdim96_fp16_split_softcapall_sm80_cu_49158569_36014cuda3std3__45__cpo5beginE - _ZN82_INTERNAL_2e67bb2b_46_flash_fwd_hdim96_fp16_split_softcapall_sm80_cu_49158569_36014cuda3std6ranges3__45__cpo9iter_moveE)
_ZN82_INTERNAL_2e67bb2b_46_flash_fwd_hdim96_fp16_split_softcapall_sm80_cu_49158569_36014cuda3std6ranges3__45__cpo9iter_moveE:
	.zero		1
	.type		_ZN82_INTERNAL_2e67bb2b_46_flash_fwd_hdim96_fp16_split_softcapall_sm80_cu_49158569_36014cuda3std3__45__cpo5beginE,@object
	.size		_ZN82_INTERNAL_2e67bb2b_46_flash_fwd_hdim96_fp16_split_softcapall_sm80_cu_49158569_36014cuda3std3__45__cpo5beginE,(_ZN82_INTERNAL_2e67bb2b_46_flash_fwd_hdim96_fp16_split_softcapall_sm80_cu_49158569_36014cuda3std3__484_GLOBAL__N__2e67bb2b_46_flash_fwd_hdim96_fp16_split_softcapall_sm80_cu_49158569_36016ignoreE - _ZN82_INTERNAL_2e67bb2b_46_flash_fwd_hdim96_fp16_split_softcapall_sm80_cu_49158569_36014cuda3std3__45__cpo5beginE)
_ZN82_INTERNAL_2e67bb2b_46_flash_fwd_hdim96_fp16_split_softcapall_sm80_cu_49158569_36014cuda3std3__45__cpo5beginE:
	.zero		1
	.type		_ZN82_INTERNAL_2e67bb2b_46_flash_fwd_hdim96_fp16_split_softcapall_sm80_cu_49158569_36014cuda3std3__484_GLOBAL__N__2e67bb2b_46_flash_fwd_hdim96_fp16_split_softcapall_sm80_cu_49158569_36016ignoreE,@object
	.size		_ZN82_INTERNAL_2e67bb2b_46_flash_fwd_hdim96_fp16_split_softcapall_sm80_cu_49158569_36014cuda3std3__484_GLOBAL__N__2e67bb2b_46_flash_fwd_hdim96_fp16_split_softcapall_sm80_cu_49158569_36016ignoreE,(_ZN82_INTERNAL_2e67bb2b_46_flash_fwd_hdim96_fp16_split_softcapall_sm80_cu_49158569_36014cute7productE - _ZN82_INTERNAL_2e67bb2b_46_flash_fwd_hdim96_fp16_split_softcapall_sm80_cu_49158569_36014cuda3std3__484_GLOBAL__N__2e67bb2b_46_flash_fwd_hdim96_fp16_split_softcapall_sm80_cu_49158569_36016ignoreE)
_ZN82_INTERNAL_2e67bb2b_46_flash_fwd_hdim96_fp16_split_softcapall_sm80_cu_49158569_36014cuda3std3__484_GLOBAL__N__2e67bb2b_46_flash_fwd_hdim96_fp16_split_softcapall_sm80_cu_49158569_36016ignoreE:
	.zero		1
	.type		_ZN82_INTERNAL_2e67bb2b_46_flash_fwd_hdim96_fp16_split_softcapall_sm80_cu_49158569_36014cute7productE,@object
	.size		_ZN82_INTERNAL_2e67bb2b_46_flash_fwd_hdim96_fp16_split_softcapall_sm80_cu_49158569_36014cute7productE,(_ZN82_INTERNAL_2e67bb2b_46_flash_fwd_hdim96_fp16_split_softcapall_sm80_cu_49158569_36014cuda3std3__45__cpo3endE - _ZN82_INTERNAL_2e67bb2b_46_flash_fwd_hdim96_fp16_split_softcapall_sm80_cu_49158569_36014cute7productE)
_ZN82_INTERNAL_2e67bb2b_46_flash_fwd_hdim96_fp16_split_softcapall_sm80_cu_49158569_36014cute7productE:
	.zero		1
	.type		_ZN82_INTERNAL_2e67bb2b_46_flash_fwd_hdim96_fp16_split_softcapall_sm80_cu_49158569_36014cuda3std3__45__cpo3endE,@object
	.size		_ZN82_INTERNAL_2e67bb2b_46_flash_fwd_hdim96_fp16_split_softcapall_sm80_cu_49158569_36014cuda3std3__45__cpo3endE,(_ZN82_INTERNAL_2e67bb2b_46_flash_fwd_hdim96_fp16_split_softcapall_sm80_cu_49158569_36014cuda3std3__419piecewise_constructE - _ZN82_INTERNAL_2e67bb2b_46_flash_fwd_hdim96_fp16_split_softcapall_sm80_cu_49158569_36014cuda3std3__45__cpo3endE)
_ZN82_INTERNAL_2e67bb2b_46_flash_fwd_hdim96_fp16_split_softcapall_sm80_cu_49158569_36014cuda3std3__45__cpo3endE:
	.zero		1
	.type		_ZN82_INTERNAL_2e67bb2b_46_flash_fwd_hdim96_fp16_split_softcapall_sm80_cu_49158569_36014cuda3std3__419piecewise_constructE,@object
	.size		_ZN82_INTERNAL_2e67bb2b_46_flash_fwd_hdim96_fp16_split_softcapall_sm80_cu_49158569_36014cuda3std3__419piecewise_constructE,(_ZN82_INTERNAL_2e67bb2b_46_flash_fwd_hdim96_fp16_split_softcapall_sm80_cu_49158569_36014cuda3std3__45__cpo4cendE - _ZN82_INTERNAL_2e67bb2b_46_flash_fwd_hdim96_fp16_split_softcapall_sm80_cu_49158569_36014cuda3std3__419piecewise_constructE)
_ZN82_INTERNAL_2e67bb2b_46_flash_fwd_hdim96_fp16_split_softcapall_sm80_cu_49158569_36014cuda3std3__419piecewise_constructE:
	.zero		1
	.type		_ZN82_INTERNAL_2e67bb2b_46_flash_fwd_hdim96_fp16_split_softcapall_sm80_cu_49158569_36014cuda3std3__45__cpo4cendE,@object
	.size		_ZN82_INTERNAL_2e67bb2b_46_flash_fwd_hdim96_fp16_split_softcapall_sm80_cu_49158569_36014cuda3std3__45__cpo4cendE,(_ZN82_INTERNAL_2e67bb2b_46_flash_fwd_hdim96_fp16_split_softcapall_sm80_cu_49158569_36014cuda3std6ranges3__45__cpo4swapE - _ZN82_INTERNAL_2e67bb2b_46_flash_fwd_hdim96_fp16_split_softcapall_sm80_cu_49158569_36014cuda3std3__45__cpo4cendE)
_ZN82_INTERNAL_2e67bb2b_46_flash_fwd_hdim96_fp16_split_softcapall_sm80_cu_49158569_36014cuda3std3__45__cpo4cendE:
	.zero		1
	.type		_ZN82_INTERNAL_2e67bb2b_46_flash_fwd_hdim96_fp16_split_softcapall_sm80_cu_49158569_36014cuda3std6ranges3__45__cpo4swapE,@object
	.size		_ZN82_INTERNAL_2e67bb2b_46_flash_fwd_hdim96_fp16_split_softcapall_sm80_cu_49158569_36014cuda3std6ranges3__45__cpo4swapE,(.L_7 - _ZN82_INTERNAL_2e67bb2b_46_flash_fwd_hdim96_fp16_split_softcapall_sm80_cu_49158569_36014cuda3std6ranges3__45__cpo4swapE)
_ZN82_INTERNAL_2e67bb2b_46_flash_fwd_hdim96_fp16_split_softcapall_sm80_cu_49158569_36014cuda3std6ranges3__45__cpo4swapE:
	.zero		1
.L_7:


//--------------------- .nv.constant0._ZN7cutlass13device_kernelIN5flash19enable_sm80_to_sm89INS1_16FlashAttnFwdSm80INS1_25CollectiveMainloopFwdSm80ILi4ELi1ELb0EN4cute5tupleIJNS5_1CILi128EEENS7_ILi64EEENS7_ILi96EEEEEELi96ENS_6half_tEfNS_4arch4Sm80ELb0ELb0ELb1ELb0ELb0ELb0ELb1ELb1EEENS1_21CollectiveEpilogueFwdINS6_IJS8_SA_S9_EEENS6_IJNS7_ILi1EEESI_SI_EEESC_SE_Li128ELb0ELb1ELb1ELb0EEENS1_19SingleTileSchedulerILb0ELb1ELb1ELi128EEEEEEEEEvNT_6ParamsE --------------------------
	.section	.nv.constant0._ZN7cutlass13device_kernelIN5flash19enable_sm80_to_sm89INS1_16FlashAttnFwdSm80INS1_25CollectiveMainloopFwdSm80ILi4ELi1ELb0EN4cute5tupleIJNS5_1CILi128EEENS7_ILi64EEENS7_ILi96EEEEEELi96ENS_6half_tEfNS_4arch4Sm80ELb0ELb0ELb1ELb0ELb0ELb0ELb1ELb1EEENS1_21CollectiveEpilogueFwdINS6_IJS8_SA_S9_EEENS6_IJNS7_ILi1EEESI_SI_EEESC_SE_Li128ELb0ELb1ELb1ELb0EEENS1_19SingleTileSchedulerILb0ELb1ELb1ELi128EEEEEEEEEvNT_6ParamsE,"a",@progbits
	.sectionflags	@""
	.align	4
.nv.constant0._ZN7cutlass13device_kernelIN5flash19enable_sm80_to_sm89INS1_16FlashAttnFwdSm80INS1_25CollectiveMainloopFwdSm80ILi4ELi1ELb0EN4cute5tupleIJNS5_1CILi128EEENS7_ILi64EEENS7_ILi96EEEEEELi96ENS_6half_tEfNS_4arch4Sm80ELb0ELb0ELb1ELb0ELb0ELb0ELb1ELb1EEENS1_21CollectiveEpilogueFwdINS6_IJS8_SA_S9_EEENS6_IJNS7_ILi1EEESI_SI_EEESC_SE_Li128ELb0ELb1ELb1ELb0EEENS1_19SingleTileSchedulerILb0ELb1ELb1ELi128EEEEEEEEEvNT_6ParamsE:
	.zero		1944


//--------------------- .nv.constant0._ZN7cutlass13device_kernelIN5flash19enable_sm80_to_sm89INS1_16FlashAttnFwdSm80INS1_25CollectiveMainloopFwdSm80ILi4ELi1ELb0EN4cute5tupleIJNS5_1CILi128EEENS7_ILi48EEENS7_ILi96EEEEEELi96ENS_6half_tEfNS_4arch4Sm80ELb0ELb0ELb1ELb1ELb0ELb0ELb1ELb1EEENS1_21CollectiveEpilogueFwdINS6_IJS8_SA_S9_EEENS6_IJNS7_ILi1EEESI_SI_EEESC_SE_Li128ELb1ELb1ELb1ELb0EEENS1_36VarlenDynamicPersistentTileSchedulerILi128ELi48ELi128ELi128ELb1ELb1ELb0ELb0ELb1ELb1EEEEEEEEEvNT_6ParamsE --------------------------
	.section	.nv.constant0._ZN7cutlass13device_kernelIN5flash19enable_sm80_to_sm89INS1_16FlashAttnFwdSm80INS1_25CollectiveMainloopFwdSm80ILi4ELi1ELb0EN4cute5tupleIJNS5_1CILi128EEENS7_ILi48EEENS7_ILi96EEEEEELi96ENS_6half_tEfNS_4arch4Sm80ELb0ELb0ELb1ELb1ELb0ELb0ELb1ELb1EEENS1_21CollectiveEpilogueFwdINS6_IJS8_SA_S9_EEENS6_IJNS7_ILi1EEESI_SI_EEESC_SE_Li128ELb1ELb1ELb1ELb0EEENS1_36VarlenDynamicPersistentTileSchedulerILi128ELi48ELi128ELi128ELb1ELb1ELb0ELb0ELb1ELb1EEEEEEEEEvNT_6ParamsE,"a",@progbits
	.sectionflags	@""
	.align	4
.nv.constant0._ZN7cutlass13device_kernelIN5flash19enable_sm80_to_sm89INS1_16FlashAttnFwdSm80INS1_25CollectiveMainloopFwdSm80ILi4ELi1ELb0EN4cute5tupleIJNS5_1CILi128EEENS7_ILi48EEENS7_ILi96EEEEEELi96ENS_6half_tEfNS_4arch4Sm80ELb0ELb0ELb1ELb1ELb0ELb0ELb1ELb1EEENS1_21CollectiveEpilogueFwdINS6_IJS8_SA_S9_EEENS6_IJNS7_ILi1EEESI_SI_EEESC_SE_Li128ELb1ELb1ELb1ELb0EEENS1_36VarlenDynamicPersistentTileSchedulerILi128ELi48ELi128ELi128ELb1ELb1ELb0ELb0ELb1ELb1EEEEEEEEEvNT_6ParamsE:
	.zero		1976


//--------------------- .nv.constant0._ZN7cutlass13device_kernelIN5flash19enable_sm80_to_sm89INS1_16FlashAttnFwdSm80INS1_25CollectiveMainloopFwdSm80ILi4ELi1ELb0EN4cute5tupleIJNS5_1CILi128EEENS7_ILi48EEENS7_ILi96EEEEEELi96ENS_6half_tEfNS_4arch4Sm80ELb0ELb0ELb1ELb1ELb0ELb1ELb1ELb1EEENS1_21CollectiveEpilogueFwdINS6_IJS8_SA_S9_EEENS6_IJNS7_ILi1EEESI_SI_EEESC_SE_Li128ELb1ELb1ELb1ELb0EEENS1_36VarlenDynamicPersistentTileSchedulerILi128ELi48ELi128ELi128ELb1ELb1ELb0ELb0ELb1ELb1EEEEEEEEEvNT_6ParamsE --------------------------
	.section	.nv.constant0._ZN7cutlass13device_kernelIN5flash19enable_sm80_to_sm89INS1_16FlashAttnFwdSm80INS1_25CollectiveMainloopFwdSm80ILi4ELi1ELb0EN4cute5tupleIJNS5_1CILi128EEENS7_ILi48EEENS7_ILi96EEEEEELi96ENS_6half_tEfNS_4arch4Sm80ELb0ELb0ELb1ELb1ELb0ELb1ELb1ELb1EEENS1_21CollectiveEpilogueFwdINS6_IJS8_SA_S9_EEENS6_IJNS7_ILi1EEESI_SI_EEESC_SE_Li128ELb1ELb1ELb1ELb0EEENS1_36VarlenDynamicPersistentTileSchedulerILi128ELi48ELi128ELi128ELb1ELb1ELb0ELb0ELb1ELb1EEEEEEEEEvNT_6ParamsE,"a",@progbits
	.sectionflags	@""
	.align	4
.nv.constant0._ZN7cutlass13device_kernelIN5flash19enable_sm80_to_sm89INS1_16FlashAttnFwdSm80INS1_25CollectiveMainloopFwdSm80ILi4ELi1ELb0EN4cute5tupleIJNS5_1CILi128EEENS7_ILi48EEENS7_ILi96EEEEEELi96ENS_6half_tEfNS_4arch4Sm80ELb0ELb0ELb1ELb1ELb0ELb1ELb1ELb1EEENS1_21CollectiveEpilogueFwdINS6_IJS8_SA_S9_EEENS6_IJNS7_ILi1EEESI_SI_EEESC_SE_Li128ELb1ELb1ELb1ELb0EEENS1_36VarlenDynamicPersistentTileSchedulerILi128ELi48ELi128ELi128ELb1ELb1ELb0ELb0ELb1ELb1EEEEEEEEEvNT_6ParamsE:
	.zero		1976


//--------------------- .nv.constant0._ZN7cutlass13device_kernelIN5flash19enable_sm80_to_sm89INS1_16FlashAttnFwdSm80INS1_25CollectiveMainloopFwdSm80ILi4ELi1ELb0EN4cute5tupleIJNS5_1CILi128EEENS7_ILi48EEENS7_ILi96EEEEEELi96ENS_6half_tEfNS_4arch4Sm80ELb0ELb1ELb1ELb0ELb0ELb0ELb1ELb1EEENS1_21CollectiveEpilogueFwdINS6_IJS8_SA_S9_EEENS6_IJNS7_ILi1EEESI_SI_EEESC_SE_Li128ELb0ELb1ELb1ELb0EEENS1_19SingleTileSchedulerILb0ELb1ELb1ELi128EEEEEEEEEvNT_6ParamsE --------------------------
	.section	.nv.constant0._ZN7cutlass13device_kernelIN5flash19enable_sm80_to_sm89INS1_16FlashAttnFwdSm80INS1_25CollectiveMainloopFwdSm80ILi4ELi1ELb0EN4cute5tupleIJNS5_1CILi128EEENS7_ILi48EEENS7_ILi96EEEEEELi96ENS_6half_tEfNS_4arch4Sm80ELb0ELb1ELb1ELb0ELb0ELb0ELb1ELb1EEENS1_21CollectiveEpilogueFwdINS6_IJS8_SA_S9_EEENS6_IJNS7_ILi1EEESI_SI_EEESC_SE_Li128ELb0ELb1ELb1ELb0EEENS1_19SingleTileSchedulerILb0ELb1ELb1ELi128EEEEEEEEEvNT_6ParamsE,"a",@progbits
	.sectionflags	@""
	.align	4
.nv.constant0._ZN7cutlass13device_kernelIN5flash19enable_sm80_to_sm89INS1_16FlashAttnFwdSm80INS1_25CollectiveMainloopFwdSm80ILi4ELi1ELb0EN4cute5tupleIJNS5_1CILi128EEENS7_ILi48EEENS7_ILi96EEEEEELi96ENS_6half_tEfNS_4arch4Sm80ELb0ELb1ELb1ELb0ELb0ELb0ELb1ELb1EEENS1_21CollectiveEpilogueFwdINS6_IJS8_SA_S9_EEENS6_IJNS7_ILi1EEESI_SI_EEESC_SE_Li128ELb0ELb1ELb1ELb0EEENS1_19SingleTileSchedulerILb0ELb1ELb1ELi128EEEEEEEEEvNT_6ParamsE:
	.zero		1944


//--------------------- .nv.constant0._ZN7cutlass13device_kernelIN5flash19enable_sm80_to_sm89INS1_16FlashAttnFwdSm80INS1_25CollectiveMainloopFwdSm80ILi4ELi1ELb0EN4cute5tupleIJNS5_1CILi128EEENS7_ILi48EEENS7_ILi96EEEEEELi96ENS_6half_tEfNS_4arch4Sm80ELb0ELb1ELb1ELb1ELb0ELb0ELb1ELb1EEENS1_21CollectiveEpilogueFwdINS6_IJS8_SA_S9_EEENS6_IJNS7_ILi1EEESI_SI_EEESC_SE_Li128ELb1ELb1ELb1ELb0EEENS1_36VarlenDynamicPersistentTileSchedulerILi128ELi48ELi128ELi128ELb1ELb1ELb0ELb1ELb0ELb1EEEEEEEEEvNT_6ParamsE --------------------------
	.section	.nv.constant0._ZN7cutlass13device_kernelIN5flash19enable_sm80_to_sm89INS1_16FlashAttnFwdSm80INS1_25CollectiveMainloopFwdSm80ILi4ELi1ELb0EN4cute5tupleIJNS5_1CILi128EEENS7_ILi48EEENS7_ILi96EEEEEELi96ENS_6half_tEfNS_4arch4Sm80ELb0ELb1ELb1ELb1ELb0ELb0ELb1ELb1EEENS1_21CollectiveEpilogueFwdINS6_IJS8_SA_S9_EEENS6_IJNS7_ILi1EEESI_SI_EEESC_SE_Li128ELb1ELb1ELb1ELb0EEENS1_36VarlenDynamicPersistentTileSchedulerILi128ELi48ELi128ELi128ELb1ELb1ELb0ELb1ELb0ELb1EEEEEEEEEvNT_6ParamsE,"a",@progbits
	.sectionflags	@""
	.align	4
.nv.constant0._ZN7cutlass13device_kernelIN5flash19enable_sm80_to_sm89INS1_16FlashAttnFwdSm80INS1_25CollectiveMainloopFwdSm80ILi4ELi1ELb0EN4cute5tupleIJNS5_1CILi128EEENS7_ILi48EEENS7_ILi96EEEEEELi96ENS_6half_tEfNS_4arch4Sm80ELb0ELb1ELb1ELb1ELb0ELb0ELb1ELb1EEENS1_21CollectiveEpilogueFwdINS6_IJS8_SA_S9_EEENS6_IJNS7_ILi1EEESI_SI_EEESC_SE_Li128ELb1ELb1ELb1ELb0EEENS1_36VarlenDynamicPersistentTileSchedulerILi128ELi48ELi128ELi128ELb1ELb1ELb0ELb1ELb0ELb1EEEEEEEEEvNT_6ParamsE:
	.zero		1976


//--------------------- .nv.constant0._ZN7cutlass13device_kernelIN5flash19enable_sm80_to_sm89INS1_16FlashAttnFwdSm80INS1_25CollectiveMainloopFwdSm80ILi4ELi1ELb0EN4cute5tupleIJNS5_1CILi128EEENS7_ILi48EEENS7_ILi96EEEEEELi96ENS_6half_tEfNS_4arch4Sm80ELb0ELb1ELb1ELb1ELb0ELb1ELb1ELb1EEENS1_21CollectiveEpilogueFwdINS6_IJS8_SA_S9_EEENS6_IJNS7_ILi1EEESI_SI_EEESC_SE_Li128ELb1ELb1ELb1ELb0EEENS1_36VarlenDynamicPersistentTileSchedulerILi128ELi48ELi128ELi128ELb1ELb1ELb0ELb1ELb0ELb1EEEEEEEEEvNT_6ParamsE --------------------------
	.section	.nv.constant0._ZN7cutlass13device_kernelIN5flash19enable_sm80_to_sm89INS1_16FlashAttnFwdSm80INS1_25CollectiveMainloopFwdSm80ILi4ELi1ELb0EN4cute5tupleIJNS5_1CILi128EEENS7_ILi48EEENS7_ILi96EEEEEELi96ENS_6half_tEfNS_4arch4Sm80ELb0ELb1ELb1ELb1ELb0ELb1ELb1ELb1EEENS1_21CollectiveEpilogueFwdINS6_IJS8_SA_S9_EEENS6_IJNS7_ILi1EEESI_SI_EEESC_SE_Li128ELb1ELb1ELb1ELb0EEENS1_36VarlenDynamicPersistentTileSchedulerILi128ELi48ELi128ELi128ELb1ELb1ELb0ELb1ELb0ELb1EEEEEEEEEvNT_6ParamsE,"a",@progbits
	.sectionflags	@""
	.align	4
.nv.constant0._ZN7cutlass13device_kernelIN5flash19enable_sm80_to_sm89INS1_16FlashAttnFwdSm80INS1_25CollectiveMainloopFwdSm80ILi4ELi1ELb0EN4cute5tupleIJNS5_1CILi128EEENS7_ILi48EEENS7_ILi96EEEEEELi96ENS_6half_tEfNS_4arch4Sm80ELb0ELb1ELb1ELb1ELb0ELb1ELb1ELb1EEENS1_21CollectiveEpilogueFwdINS6_IJS8_SA_S9_EEENS6_IJNS7_ILi1EEESI_SI_EEESC_SE_Li128ELb1ELb1ELb1ELb0EEENS1_36VarlenDynamicPersistentTileSchedulerILi128ELi48ELi128ELi128ELb1ELb1ELb0ELb1ELb0ELb1EEEEEEEEEvNT_6ParamsE:
	.zero		1976


//--------------------- .nv.constant0._ZN7cutlass13device_kernelIN5flash19enable_sm80_to_sm89INS1_16FlashAttnFwdSm80INS1_25CollectiveMainloopFwdSm80ILi4ELi1ELb0EN4cute5tupleIJNS5_1CILi128EEENS7_ILi64EEENS7_ILi96EEEEEELi96ENS_6half_tEfNS_4arch4Sm80ELb1ELb0ELb1ELb0ELb0ELb0ELb1ELb1EEENS1_21CollectiveEpilogueFwdINS6_IJS8_SA_S9_EEENS6_IJNS7_ILi1EEESI_SI_EEESC_SE_Li128ELb0ELb1ELb1ELb0EEENS1_30DynamicPersistentTileSchedulerILi128ELi128ELb1ELb1ELb0EEEEEEEEEvNT_6ParamsE --------------------------
	.section	.nv.constant0._ZN7cutlass13device_kernelIN5flash19enable_sm80_to_sm89INS1_16FlashAttnFwdSm80INS1_25CollectiveMainloopFwdSm80ILi4ELi1ELb0EN4cute5tupleIJNS5_1CILi128EEENS7_ILi64EEENS7_ILi96EEEEEELi96ENS_6half_tEfNS_4arch4Sm80ELb1ELb0ELb1ELb0ELb0ELb0ELb1ELb1EEENS1_21CollectiveEpilogueFwdINS6_IJS8_SA_S9_EEENS6_IJNS7_ILi1EEESI_SI_EEESC_SE_Li128ELb0ELb1ELb1ELb0EEENS1_30DynamicPersistentTileSchedulerILi128ELi128ELb1ELb1ELb0EEEEEEEEEvNT_6ParamsE,"a",@progbits
	.sectionflags	@""
	.align	4
.nv.constant0._ZN7cutlass13device_kernelIN5flash19enable_sm80_to_sm89INS1_16FlashAttnFwdSm80INS1_25CollectiveMainloopFwdSm80ILi4ELi1ELb0EN4cute5tupleIJNS5_1CILi128EEENS7_ILi64EEENS7_ILi96EEEEEELi96ENS_6half_tEfNS_4arch4Sm80ELb1ELb0ELb1ELb0ELb0ELb0ELb1ELb1EEENS1_21CollectiveEpilogueFwdINS6_IJS8_SA_S9_EEENS6_IJNS7_ILi1EEESI_SI_EEESC_SE_Li128ELb0ELb1ELb1ELb0EEENS1_30DynamicPersistentTileSchedulerILi128ELi128ELb1ELb1ELb0EEEEEEEEEvNT_6ParamsE:
	.zero		1960


//--------------------- .nv.constant0._ZN7cutlass13device_kernelIN5flash19enable_sm80_to_sm89INS1_16FlashAttnFwdSm80INS1_25CollectiveMainloopFwdSm80ILi4ELi1ELb0EN4cute5tupleIJNS5_1CILi128EEENS7_ILi48EEENS7_ILi96EEEEEELi96ENS_6half_tEfNS_4arch4Sm80ELb1ELb0ELb1ELb1ELb0ELb0ELb1ELb1EEENS1_21CollectiveEpilogueFwdINS6_IJS8_SA_S9_EEENS6_IJNS7_ILi1EEESI_SI_EEESC_SE_Li128ELb1ELb1ELb1ELb0EEENS1_36VarlenDynamicPersistentTileSchedulerILi128ELi48ELi128ELi128ELb1ELb1ELb0ELb1ELb1ELb1EEEEEEEEEvNT_6ParamsE --------------------------
	.section	.nv.constant0._ZN7cutlass13device_kernelIN5flash19enable_sm80_to_sm89INS1_16FlashAttnFwdSm80INS1_25CollectiveMainloopFwdSm80ILi4ELi1ELb0EN4cute5tupleIJNS5_1CILi128EEENS7_ILi48EEENS7_ILi96EEEEEELi96ENS_6half_tEfNS_4arch4Sm80ELb1ELb0ELb1ELb1ELb0ELb0ELb1ELb1EEENS1_21CollectiveEpilogueFwdINS6_IJS8_SA_S9_EEENS6_IJNS7_ILi1EEESI_SI_EEESC_SE_Li128ELb1ELb1ELb1ELb0EEENS1_36VarlenDynamicPersistentTileSchedulerILi128ELi48ELi128ELi128ELb1ELb1ELb0ELb1ELb1ELb1EEEEEEEEEvNT_6ParamsE,"a",@progbits
	.sectionflags	@""
	.align	4
.nv.constant0._ZN7cutlass13device_kernelIN5flash19enable_sm80_to_sm89INS1_16FlashAttnFwdSm80INS1_25CollectiveMainloopFwdSm80ILi4ELi1ELb0EN4cute5tupleIJNS5_1CILi128EEENS7_ILi48EEENS7_ILi96EEEEEELi96ENS_6half_tEfNS_4arch4Sm80ELb1ELb0ELb1ELb1ELb0ELb0ELb1ELb1EEENS1_21CollectiveEpilogueFwdINS6_IJS8_SA_S9_EEENS6_IJNS7_ILi1EEESI_SI_EEESC_SE_Li128ELb1ELb1ELb1ELb0EEENS1_36VarlenDynamicPersistentTileSchedulerILi128ELi48ELi128ELi128ELb1ELb1ELb0ELb1ELb1ELb1EEEEEEEEEvNT_6ParamsE:
	.zero		1976


//--------------------- .nv.constant0._ZN7cutlass13device_kernelIN5flash19enable_sm80_to_sm89INS1_16FlashAttnFwdSm80INS1_25CollectiveMainloopFwdSm80ILi4ELi1ELb0EN4cute5tupleIJNS5_1CILi128EEENS7_ILi48EEENS7_ILi96EEEEEELi96ENS_6half_tEfNS_4arch4Sm80ELb1ELb0ELb1ELb1ELb0ELb1ELb1ELb1EEENS1_21CollectiveEpilogueFwdINS6_IJS8_SA_S9_EEENS6_IJNS7_ILi1EEESI_SI_EEESC_SE_Li128ELb1ELb1ELb1ELb0EEENS1_36VarlenDynamicPersistentTileSchedulerILi128ELi48ELi128ELi128ELb1ELb1ELb0ELb1ELb1ELb1EEEEEEEEEvNT_6ParamsE --------------------------
	.section	.nv.constant0._ZN7cutlass13device_kernelIN5flash19enable_sm80_to_sm89INS1_16FlashAttnFwdSm80INS1_25CollectiveMainloopFwdSm80ILi4ELi1ELb0EN4cute5tupleIJNS5_1CILi128EEENS7_ILi48EEENS7_ILi96EEEEEELi96ENS_6half_tEfNS_4arch4Sm80ELb1ELb0ELb1ELb1ELb0ELb1ELb1ELb1EEENS1_21CollectiveEpilogueFwdINS6_IJS8_SA_S9_EEENS6_IJNS7_ILi1EEESI_SI_EEESC_SE_Li128ELb1ELb1ELb1ELb0EEENS1_36VarlenDynamicPersistentTileSchedulerILi128ELi48ELi128ELi128ELb1ELb1ELb0ELb1ELb1ELb1EEEEEEEEEvNT_6ParamsE,"a",@progbits
	.sectionflags	@""
	.align	4
.nv.constant0._ZN7cutlass13device_kernelIN5flash19enable_sm80_to_sm89INS1_16FlashAttnFwdSm80INS1_25CollectiveMainloopFwdSm80ILi4ELi1ELb0EN4cute5tupleIJNS5_1CILi128EEENS7_ILi48EEENS7_ILi96EEEEEELi96ENS_6half_tEfNS_4arch4Sm80ELb1ELb0ELb1ELb1ELb0ELb1ELb1ELb1EEENS1_21CollectiveEpilogueFwdINS6_IJS8_SA_S9_EEENS6_IJNS7_ILi1EEESI_SI_EEESC_SE_Li128ELb1ELb1ELb1ELb0EEENS1_36VarlenDynamicPersistentTileSchedulerILi128ELi48ELi128ELi128ELb1ELb1ELb0ELb1ELb1ELb1EEEEEEEEEvNT_6ParamsE:
	.zero		1976


//--------------------- .nv.constant0._ZN7cutlass13device_kernelIN5flash19enable_sm80_to_sm89INS1_16FlashAttnFwdSm80INS1_25CollectiveMainloopFwdSm80ILi4ELi1ELb0EN4cute5tupleIJNS5_1CILi128EEENS7_ILi64EEENS7_ILi96EEEEEELi96ENS_6half_tEfNS_4arch4Sm80ELb0ELb0ELb0ELb0ELb0ELb0ELb1ELb1EEENS1_21CollectiveEpilogueFwdINS6_IJS8_SA_S9_EEENS6_IJNS7_ILi1EEESI_SI_EEESC_SE_Li128ELb0ELb1ELb1ELb0EEENS1_19SingleTileSchedulerILb0ELb1ELb1ELi128EEEEEEEEEvNT_6ParamsE --------------------------
	.section	.nv.constant0._ZN7cutlass13device_kernelIN5flash19enable_sm80_to_sm89INS1_16FlashAttnFwdSm80INS1_25CollectiveMainloopFwdSm80ILi4ELi1ELb0EN4cute5tupleIJNS5_1CILi128EEENS7_ILi64EEENS7_ILi96EEEEEELi96ENS_6half_tEfNS_4arch4Sm80ELb0ELb0ELb0ELb0ELb0ELb0ELb1ELb1EEENS1_21CollectiveEpilogueFwdINS6_IJS8_SA_S9_EEENS6_IJNS7_ILi1EEESI_SI_EEESC_SE_Li128ELb0ELb1ELb1ELb0EEENS1_19SingleTileSchedulerILb0ELb1ELb1ELi128EEEEEEEEEvNT_6ParamsE,"a",@progbits
	.sectionflags	@""
	.align	4
.nv.constant0._ZN7cutlass13device_kernelIN5flash19enable_sm80_to_sm89INS1_16FlashAttnFwdSm80INS1_25CollectiveMainloopFwdSm80ILi4ELi1ELb0EN4cute5tupleIJNS5_1CILi128EEENS7_ILi64EEENS7_ILi96EEEEEELi96ENS_6half_tEfNS_4arch4Sm80ELb0ELb0ELb0ELb0ELb0ELb0ELb1ELb1EEENS1_21CollectiveEpilogueFwdINS6_IJS8_SA_S9_EEENS6_IJNS7_ILi1EEESI_SI_EEESC_SE_Li128ELb0ELb1ELb1ELb0EEENS1_19SingleTileSchedulerILb0ELb1ELb1ELi128EEEEEEEEEvNT_6ParamsE:
	.zero		1944


//--------------------- .nv.constant0._ZN7cutlass13device_kernelIN5flash19enable_sm80_to_sm89INS1_16FlashAttnFwdSm80INS1_25CollectiveMainloopFwdSm80ILi4ELi1ELb0EN4cute5tupleIJNS5_1CILi128EEENS7_ILi48EEENS7_ILi96EEEEEELi96ENS_6half_tEfNS_4arch4Sm80ELb0ELb0ELb0ELb1ELb0ELb0ELb1ELb1EEENS1_21CollectiveEpilogueFwdINS6_IJS8_SA_S9_EEENS6_IJNS7_ILi1EEESI_SI_EEESC_SE_Li128ELb1ELb1ELb1ELb0EEENS1_36VarlenDynamicPersistentTileSchedulerILi128ELi48ELi128ELi128ELb1ELb1ELb0ELb0ELb1ELb1EEEEEEEEEvNT_6ParamsE --------------------------
	.section	.nv.constant0._ZN7cutlass13device_kernelIN5flash19enable_sm80_to_sm89INS1_16FlashAttnFwdSm80INS1_25CollectiveMainloopFwdSm80ILi4ELi1ELb0EN4cute5tupleIJNS5_1CILi128EEENS7_ILi48EEENS7_ILi96EEEEEELi96ENS_6half_tEfNS_4arch4Sm80ELb0ELb0ELb0ELb1ELb0ELb0ELb1ELb1EEENS1_21CollectiveEpilogueFwdINS6_IJS8_SA_S9_EEENS6_IJNS7_ILi1EEESI_SI_EEESC_SE_Li128ELb1ELb1ELb1ELb0EEENS1_36VarlenDynamicPersistentTileSchedulerILi128ELi48ELi128ELi128ELb1ELb1ELb0ELb0ELb1ELb1EEEEEEEEEvNT_6ParamsE,"a",@progbits
	.sectionflags	@""
	.align	4
.nv.constant0._ZN7cutlass13device_kernelIN5flash19enable_sm80_to_sm89INS1_16FlashAttnFwdSm80INS1_25CollectiveMainloopFwdSm80ILi4ELi1ELb0EN4cute5tupleIJNS5_1CILi128EEENS7_ILi48EEENS7_ILi96EEEEEELi96ENS_6half_tEfNS_4arch4Sm80ELb0ELb0ELb0ELb1ELb0ELb0ELb1ELb1EEENS1_21CollectiveEpilogueFwdINS6_IJS8_SA_S9_EEENS6_IJNS7_ILi1EEESI_SI_EEESC_SE_Li128ELb1ELb1ELb1ELb0EEENS1_36VarlenDynamicPersistentTileSchedulerILi128ELi48ELi128ELi128ELb1ELb1ELb0ELb0ELb1ELb1EEEEEEEEEvNT_6ParamsE:
	.zero		1976


//--------------------- .nv.constant0._ZN7cutlass13device_kernelIN5flash19enable_sm80_to_sm89INS1_16FlashAttnFwdSm80INS1_25CollectiveMainloopFwdSm80ILi4ELi1ELb0EN4cute5tupleIJNS5_1CILi128EEENS7_ILi48EEENS7_ILi96EEEEEELi96ENS_6half_tEfNS_4arch4Sm80ELb0ELb0ELb0ELb1ELb0ELb1ELb1ELb1EEENS1_21CollectiveEpilogueFwdINS6_IJS8_SA_S9_EEENS6_IJNS7_ILi1EEESI_SI_EEESC_SE_Li128ELb1ELb1ELb1ELb0EEENS1_36VarlenDynamicPersistentTileSchedulerILi128ELi48ELi128ELi128ELb1ELb1ELb0ELb0ELb1ELb1EEEEEEEEEvNT_6ParamsE --------------------------
	.section	.nv.constant0._ZN7cutlass13device_kernelIN5flash19enable_sm80_to_sm89INS1_16FlashAttnFwdSm80INS1_25CollectiveMainloopFwdSm80ILi4ELi1ELb0EN4cute5tupleIJNS5_1CILi128EEENS7_ILi48EEENS7_ILi96EEEEEELi96ENS_6half_tEfNS_4arch4Sm80ELb0ELb0ELb0ELb1ELb0ELb1ELb1ELb1EEENS1_21CollectiveEpilogueFwdINS6_IJS8_SA_S9_EEENS6_IJNS7_ILi1EEESI_SI_EEESC_SE_Li128ELb1ELb1ELb1ELb0EEENS1_36VarlenDynamicPersistentTileSchedulerILi128ELi48ELi128ELi128ELb1ELb1ELb0ELb0ELb1ELb1EEEEEEEEEvNT_6ParamsE,"a",@progbits
	.sectionflags	@""
	.align	4
.nv.constant0._ZN7cutlass13device_kernelIN5flash19enable_sm80_to_sm89INS1_16FlashAttnFwdSm80INS1_25CollectiveMainloopFwdSm80ILi4ELi1ELb0EN4cute5tupleIJNS5_1CILi128EEENS7_ILi48EEENS7_ILi96EEEEEELi96ENS_6half_tEfNS_4arch4Sm80ELb0ELb0ELb0ELb1ELb0ELb1ELb1ELb1EEENS1_21CollectiveEpilogueFwdINS6_IJS8_SA_S9_EEENS6_IJNS7_ILi1EEESI_SI_EEESC_SE_Li128ELb1ELb1ELb1ELb0EEENS1_36VarlenDynamicPersistentTileSchedulerILi128ELi48ELi128ELi128ELb1ELb1ELb0ELb0ELb1ELb1EEEEEEEEEvNT_6ParamsE:
	.zero		1976


//--------------------- .nv.constant0._ZN7cutlass13device_kernelIN5flash19enable_sm80_to_sm89INS1_16FlashAttnFwdSm80INS1_25CollectiveMainloopFwdSm80ILi4ELi1ELb0EN4cute5tupleIJNS5_1CILi128EEENS7_ILi48EEENS7_ILi96EEEEEELi96ENS_6half_tEfNS_4arch4Sm80ELb0ELb1ELb0ELb0ELb0ELb0ELb1ELb1EEENS1_21CollectiveEpilogueFwdINS6_IJS8_SA_S9_EEENS6_IJNS7_ILi1EEESI_SI_EEESC_SE_Li128ELb0ELb1ELb1ELb0EEENS1_19SingleTileSchedulerILb0ELb1ELb1ELi128EEEEEEEEEvNT_6ParamsE --------------------------
	.section	.nv.constant0._ZN7cutlass13device_kernelIN5flash19enable_sm80_to_sm89INS1_16FlashAttnFwdSm80INS1_25CollectiveMainloopFwdSm80ILi4ELi1ELb0EN4cute5tupleIJNS5_1CILi128EEENS7_ILi48EEENS7_ILi96EEEEEELi96ENS_6half_tEfNS_4arch4Sm80ELb0ELb1ELb0ELb0ELb0ELb0ELb1ELb1EEENS1_21CollectiveEpilogueFwdINS6_IJS8_SA_S9_EEENS6_IJNS7_ILi1EEESI_SI_EEESC_SE_Li128ELb0ELb1ELb1ELb0EEENS1_19SingleTileSchedulerILb0ELb1ELb1ELi128EEEEEEEEEvNT_6ParamsE,"a",@progbits
	.sectionflags	@""
	.align	4
.nv.constant0._ZN7cutlass13device_kernelIN5flash19enable_sm80_to_sm89INS1_16FlashAttnFwdSm80INS1_25CollectiveMainloopFwdSm80ILi4ELi1ELb0EN4cute5tupleIJNS5_1CILi128EEENS7_ILi48EEENS7_ILi96EEEEEELi96ENS_6half_tEfNS_4arch4Sm80ELb0ELb1ELb0ELb0ELb0ELb0ELb1ELb1EEENS1_21CollectiveEpilogueFwdINS6_IJS8_SA_S9_EEENS6_IJNS7_ILi1EEESI_SI_EEESC_SE_Li128ELb0ELb1ELb1ELb0EEENS1_19SingleTileSchedulerILb0ELb1ELb1ELi128EEEEEEEEEvNT_6ParamsE:
	.zero		1944


//--------------------- .nv.constant0._ZN7cutlass13device_kernelIN5flash19enable_sm80_to_sm89INS1_16FlashAttnFwdSm80INS1_25CollectiveMainloopFwdSm80ILi4ELi1ELb0EN4cute5tupleIJNS5_1CILi128EEENS7_ILi48EEENS7_ILi96EEEEEELi96ENS_6half_tEfNS_4arch4Sm80ELb0ELb1ELb0ELb1ELb0ELb0ELb1ELb1EEENS1_21CollectiveEpilogueFwdINS6_IJS8_SA_S9_EEENS6_IJNS7_ILi1EEESI_SI_EEESC_SE_Li128ELb1ELb1ELb1ELb0EEENS1_36VarlenDynamicPersistentTileSchedulerILi128ELi48ELi128ELi128ELb1ELb1ELb0ELb1ELb0ELb1EEEEEEEEEvNT_6ParamsE --------------------------
	.section	.nv.constant0._ZN7cutlass13device_kernelIN5flash19enable_sm80_to_sm89INS1_16FlashAttnFwdSm80INS1_25CollectiveMainloopFwdSm80ILi4ELi1ELb0EN4cute5tupleIJNS5_1CILi128EEENS7_ILi48EEENS7_ILi96EEEEEELi96ENS_6half_tEfNS_4arch4Sm80ELb0ELb1ELb0ELb1ELb0ELb0ELb1ELb1EEENS1_21CollectiveEpilogueFwdINS6_IJS8_SA_S9_EEENS6_IJNS7_ILi1EEESI_SI_EEESC_SE_Li128ELb1ELb1ELb1ELb0EEENS1_36VarlenDynamicPersistentTileSchedulerILi128ELi48ELi128ELi128ELb1ELb1ELb0ELb1ELb0ELb1EEEEEEEEEvNT_6ParamsE,"a",@progbits
	.sectionflags	@""
	.align	4
.nv.constant0._ZN7cutlass13device_kernelIN5flash19enable_sm80_to_sm89INS1_16FlashAttnFwdSm80INS1_25CollectiveMainloopFwdSm80ILi4ELi1ELb0EN4cute5tupleIJNS5_1CILi128EEENS7_ILi48EEENS7_ILi96EEEEEELi96ENS_6half_tEfNS_4arch4Sm80ELb0ELb1ELb0ELb1ELb0ELb0ELb1ELb1EEENS1_21CollectiveEpilogueFwdINS6_IJS8_SA_S9_EEENS6_IJNS7_ILi1EEESI_SI_EEESC_SE_Li128ELb1ELb1ELb1ELb0EEENS1_36VarlenDynamicPersistentTileSchedulerILi128ELi48ELi128ELi128ELb1ELb1ELb0ELb1ELb0ELb1EEEEEEEEEvNT_6ParamsE:
	.zero		1976


//--------------------- .nv.constant0._ZN7cutlass13device_kernelIN5flash19enable_sm80_to_sm89INS1_16FlashAttnFwdSm80INS1_25CollectiveMainloopFwdSm80ILi4ELi1ELb0EN4cute5tupleIJNS5_1CILi128EEENS7_ILi48EEENS7_ILi96EEEEEELi96ENS_6half_tEfNS_4arch4Sm80ELb0ELb1ELb0ELb1ELb0ELb1ELb1ELb1EEENS1_21CollectiveEpilogueFwdINS6_IJS8_SA_S9_EEENS6_IJNS7_ILi1EEESI_SI_EEESC_SE_Li128ELb1ELb1ELb1ELb0EEENS1_36VarlenDynamicPersistentTileSchedulerILi128ELi48ELi128ELi128ELb1ELb1ELb0ELb1ELb0ELb1EEEEEEEEEvNT_6ParamsE --------------------------
	.section	.nv.constant0._ZN7cutlass13device_kernelIN5flash19enable_sm80_to_sm89INS1_16FlashAttnFwdSm80INS1_25CollectiveMainloopFwdSm80ILi4ELi1ELb0EN4cute5tupleIJNS5_1CILi128EEENS7_ILi48EEENS7_ILi96EEEEEELi96ENS_6half_tEfNS_4arch4Sm80ELb0ELb1ELb0ELb1ELb0ELb1ELb1ELb1EEENS1_21CollectiveEpilogueFwdINS6_IJS8_SA_S9_EEENS6_IJNS7_ILi1EEESI_SI_EEESC_SE_Li128ELb1ELb1ELb1ELb0EEENS1_36VarlenDynamicPersistentTileSchedulerILi128ELi48ELi128ELi128ELb1ELb1ELb0ELb1ELb0ELb1EEEEEEEEEvNT_6ParamsE,"a",@progbits
	.sectionflags	@""
	.align	4
.nv.constant0._ZN7cutlass13device_kernelIN5flash19enable_sm80_to_sm89INS1_16FlashAttnFwdSm80INS1_25CollectiveMainloopFwdSm80ILi4ELi1ELb0EN4cute5tupleIJNS5_1CILi128EEENS7_ILi48EEENS7_ILi96EEEEEELi96ENS_6half_tEfNS_4arch4Sm80ELb0ELb1ELb0ELb1ELb0ELb1ELb1ELb1EEENS1_21CollectiveEpilogueFwdINS6_IJS8_SA_S9_EEENS6_IJNS7_ILi1EEESI_SI_EEESC_SE_Li128ELb1ELb1ELb1ELb0EEENS1_36VarlenDynamicPersistentTileSchedulerILi128ELi48ELi128ELi128ELb1ELb1ELb0ELb1ELb0ELb1EEEEEEEEEvNT_6ParamsE:
	.zero		1976


//--------------------- .nv.constant0._ZN7cutlass13device_kernelIN5flash19enable_sm80_to_sm89INS1_16FlashAttnFwdSm80INS1_25CollectiveMainloopFwdSm80ILi4ELi1ELb0EN4cute5tupleIJNS5_1CILi128EEENS7_ILi64EEENS7_ILi96EEEEEELi96ENS_6half_tEfNS_4arch4Sm80ELb1ELb0ELb0ELb0ELb0ELb0ELb1ELb1EEENS1_21CollectiveEpilogueFwdINS6_IJS8_SA_S9_EEENS6_IJNS7_ILi1EEESI_SI_EEESC_SE_Li128ELb0ELb1ELb1ELb0EEENS1_30DynamicPersistentTileSchedulerILi128ELi128ELb1ELb1ELb0EEEEEEEEEvNT_6ParamsE --------------------------
	.section	.nv.constant0._ZN7cutlass13device_kernelIN5flash19enable_sm80_to_sm89INS1_16FlashAttnFwdSm80INS1_25CollectiveMainloopFwdSm80ILi4ELi1ELb0EN4cute5tupleIJNS5_1CILi128EEENS7_ILi64EEENS7_ILi96EEEEEELi96ENS_6half_tEfNS_4arch4Sm80ELb1ELb0ELb0ELb0ELb0ELb0ELb1ELb1EEENS1_21CollectiveEpilogueFwdINS6_IJS8_SA_S9_EEENS6_IJNS7_ILi1EEESI_SI_EEESC_SE_Li128ELb0ELb1ELb1ELb0EEENS1_30DynamicPersistentTileSchedulerILi128ELi128ELb1ELb1ELb0EEEEEEEEEvNT_6ParamsE,"a",@progbits
	.sectionflags	@""
	.align	4
.nv.constant0._ZN7cutlass13device_kernelIN5flash19enable_sm80_to_sm89INS1_16FlashAttnFwdSm80INS1_25CollectiveMainloopFwdSm80ILi4ELi1ELb0EN4cute5tupleIJNS5_1CILi128EEENS7_ILi64EEENS7_ILi96EEEEEELi96ENS_6half_tEfNS_4arch4Sm80ELb1ELb0ELb0ELb0ELb0ELb0ELb1ELb1EEENS1_21CollectiveEpilogueFwdINS6_IJS8_SA_S9_EEENS6_IJNS7_ILi1EEESI_SI_EEESC_SE_Li128ELb0ELb1ELb1ELb0EEENS1_30DynamicPersistentTileSchedulerILi128ELi128ELb1ELb1ELb0EEEEEEEEEvNT_6ParamsE:
	.zero		1960


//--------------------- .nv.constant0._ZN7cutlass13device_kernelIN5flash19enable_sm80_to_sm89INS1_16FlashAttnFwdSm80INS1_25CollectiveMainloopFwdSm80ILi4ELi1ELb0EN4cute5tupleIJNS5_1CILi128EEENS7_ILi48EEENS7_ILi96EEEEEELi96ENS_6half_tEfNS_4arch4Sm80ELb1ELb0ELb0ELb1ELb0ELb0ELb1ELb1EEENS1_21CollectiveEpilogueFwdINS6_IJS8_SA_S9_EEENS6_IJNS7_ILi1EEESI_SI_EEESC_SE_Li128ELb1ELb1ELb1ELb0EEENS1_36VarlenDynamicPersistentTileSchedulerILi128ELi48ELi128ELi128ELb1ELb1ELb0ELb1ELb1ELb1EEEEEEEEEvNT_6ParamsE --------------------------
	.section	.nv.constant0._ZN7cutlass13device_kernelIN5flash19enable_sm80_to_sm89INS1_16FlashAttnFwdSm80INS1_25CollectiveMainloopFwdSm80ILi4ELi1ELb0EN4cute5tupleIJNS5_1CILi128EEENS7_ILi48EEENS7_ILi96EEEEEELi96ENS_6half_tEfNS_4arch4Sm80ELb1ELb0ELb0ELb1ELb0ELb0ELb1ELb1EEENS1_21CollectiveEpilogueFwdINS6_IJS8_SA_S9_EEENS6_IJNS7_ILi1EEESI_SI_EEESC_SE_Li128ELb1ELb1ELb1ELb0EEENS1_36VarlenDynamicPersistentTileSchedulerILi128ELi48ELi128ELi128ELb1ELb1ELb0ELb1ELb1ELb1EEEEEEEEEvNT_6ParamsE,"a",@progbits
	.sectionflags	@""
	.align	4
.nv.constant0._ZN7cutlass13device_kernelIN5flash19enable_sm80_to_sm89INS1_16FlashAttnFwdSm80INS1_25CollectiveMainloopFwdSm80ILi4ELi1ELb0EN4cute5tupleIJNS5_1CILi128EEENS7_ILi48EEENS7_ILi96EEEEEELi96ENS_6half_tEfNS_4arch4Sm80ELb1ELb0ELb0ELb1ELb0ELb0ELb1ELb1EEENS1_21CollectiveEpilogueFwdINS6_IJS8_SA_S9_EEENS6_IJNS7_ILi1EEESI_SI_EEESC_SE_Li128ELb1ELb1ELb1ELb0EEENS1_36VarlenDynamicPersistentTileSchedulerILi128ELi48ELi128ELi128ELb1ELb1ELb0ELb1ELb1ELb1EEEEEEEEEvNT_6ParamsE:
	.zero		1976


//--------------------- .nv.constant0._ZN7cutlass13device_kernelIN5flash19enable_sm80_to_sm89INS1_16FlashAttnFwdSm80INS1_25CollectiveMainloopFwdSm80ILi4ELi1ELb0EN4cute5tupleIJNS5_1CILi128EEENS7_ILi48EEENS7_ILi96EEEEEELi96ENS_6half_tEfNS_4arch4Sm80ELb1ELb0ELb0ELb1ELb0ELb1ELb1ELb1EEENS1_21CollectiveEpilogueFwdINS6_IJS8_SA_S9_EEENS6_IJNS7_ILi1EEESI_SI_EEESC_SE_Li128ELb1ELb1ELb1ELb0EEENS1_36VarlenDynamicPersistentTileSchedulerILi128ELi48ELi128ELi128ELb1ELb1ELb0ELb1ELb1ELb1EEEEEEEEEvNT_6ParamsE --------------------------
	.section	.nv.constant0._ZN7cutlass13device_kernelIN5flash19enable_sm80_to_sm89INS1_16FlashAttnFwdSm80INS1_25CollectiveMainloopFwdSm80ILi4ELi1ELb0EN4cute5tupleIJNS5_1CILi128EEENS7_ILi48EEENS7_ILi96EEEEEELi96ENS_6half_tEfNS_4arch4Sm80ELb1ELb0ELb0ELb1ELb0ELb1ELb1ELb1EEENS1_21CollectiveEpilogueFwdINS6_IJS8_SA_S9_EEENS6_IJNS7_ILi1EEESI_SI_EEESC_SE_Li128ELb1ELb1ELb1ELb0EEENS1_36VarlenDynamicPersistentTileSchedulerILi128ELi48ELi128ELi128ELb1ELb1ELb0ELb1ELb1ELb1EEEEEEEEEvNT_6ParamsE,"a",@progbits
	.sectionflags	@""
	.align	4
.nv.constant0._ZN7cutlass13device_kernelIN5flash19enable_sm80_to_sm89INS1_16FlashAttnFwdSm80INS1_25CollectiveMainloopFwdSm80ILi4ELi1ELb0EN4cute5tupleIJNS5_1CILi128EEENS7_ILi48EEENS7_ILi96EEEEEELi96ENS_6half_tEfNS_4arch4Sm80ELb1ELb0ELb0ELb1ELb0ELb1ELb1ELb1EEENS1_21CollectiveEpilogueFwdINS6_IJS8_SA_S9_EEENS6_IJNS7_ILi1EEESI_SI_EEESC_SE_Li128ELb1ELb1ELb1ELb0EEENS1_36VarlenDynamicPersistentTileSchedulerILi128ELi48ELi128ELi128ELb1ELb1ELb0ELb1ELb1ELb1EEEEEEEEEvNT_6ParamsE:
	.zero		1976


//--------------------- SYMBOLS --------------------------

	.type		.nv.reservedSmem.offset0,@object
	.size		.nv.reservedSmem.offset0,0x4
